	.target	sm_90a

	.elftype	@"ET_EXEC"


//--------------------- .note.nv.tkinfo           --------------------------
	.section	.note.nv.tkinfo,"",@"SHT_NOTE"
	.sectionflags	@"SHF_NOTE_NV_TKINFO"
	.tkinfo
        /*0018*/ 	.word	0x00000002
        /*0030*/ 	.string	""
        /*0030*/ 	.string	"ptxas"
        /*0030*/ 	.string	"Cuda compilation tools, release 13.0, V13.0.88"
        /*0030*/ 	.string	"Build cuda_13.0.r13.0/compiler.36424714_0"
        /*0030*/ 	.string	"-arch sm_90a -m 64 "



//--------------------- .note.nv.cuinfo           --------------------------
	.section	.note.nv.cuinfo,"",@"SHT_NOTE"
	.sectionflags	@"SHF_NOTE_NV_CUINFO"
        /*0018*/ 	.short	0x0002
        /*001a*/ 	.short	0x005a
        /*001c*/ 	.short	0x0082
	.zero		2


//--------------------- .nv.info                  --------------------------
	.section	.nv.info,"",@"SHT_CUDA_INFO"
	.align	4


	//----- nvinfo : EIATTR_REGCOUNT
	.align		4
        /*0000*/ 	.byte	0x04, 0x2f
        /*0002*/ 	.short	(.L_15 - .L_14)
	.align		4
.L_14:
        /*0004*/ 	.word	index@(_ZN7cutlass13device_kernelINS_4gemm6kernel13GemmUniversalIN4cute5tupleIJiiiiEEENS1_10collective13CollectiveMmaINS1_34MainloopSm90TmaGmmaWarpSpecializedILi28ENS5_IJNS4_1CILi1EEESB_SB_EEENS1_35KernelTmaWarpSpecializedCooperativeEEENS5_IJNSA_ILi192EEENSA_ILi64EEENSA_ILi16EEEEEENS_10bfloat16_tENS5_IJlSB_lEEESJ_SK_NS4_8TiledMMAINS4_8MMA_AtomIJNS4_4SM904GMMA27MMA_64x64x16_F32BF16BF16_SSILNSO_5MajorE0ELSQ_0ELNSO_7ScaleInE1ELSR_1EEEEEENS4_6LayoutINS5_IJNSA_ILi2EEESB_SB_EEENS5_IJSB_NSA_ILi0EEESX_EEEEENS5_IJNS4_10UnderscoreES10_S10_EEEEENS4_13SM90_TMA_LOADENS4_14ComposedLayoutINS4_7SwizzleILi1ELi4ELi3EEENS4_18smem_ptr_flag_bitsILi16EEENSU_INS5_IJNSA_ILi8EEESH_EEENS5_IJSH_SB_EEEEEEEvNS4_8identityES13_S1D_vS1E_EENS_8epilogue10collective6detail29Sm90TmaWarpSpecializedAdapterINS1H_15DefaultEpilogueISJ_SK_SK_NS1G_6thread17LinearCombinationISJ_Li1EffLNS1L_9ScaleType4KindE0ELNS_15FloatRoundStyleE2ESJ_EENS1_15EpilogueDefaultEEEEEvvEEEEvNT_6ParamsE)
        /*0008*/ 	.word	0x000000a8


	//----- nvinfo : EIATTR_FRAME_SIZE
	.align		4
.L_15:
        /*000c*/ 	.byte	0x04, 0x11
        /*000e*/ 	.short	(.L_17 - .L_16)
	.align		4
.L_16:
        /*0010*/ 	.word	index@(_ZN7cutlass13device_kernelINS_4gemm6kernel13GemmUniversalIN4cute5tupleIJiiiiEEENS1_10collective13CollectiveMmaINS1_34MainloopSm90TmaGmmaWarpSpecializedILi28ENS5_IJNS4_1CILi1EEESB_SB_EEENS1_35KernelTmaWarpSpecializedCooperativeEEENS5_IJNSA_ILi192EEENSA_ILi64EEENSA_ILi16EEEEEENS_10bfloat16_tENS5_IJlSB_lEEESJ_SK_NS4_8TiledMMAINS4_8MMA_AtomIJNS4_4SM904GMMA27MMA_64x64x16_F32BF16BF16_SSILNSO_5MajorE0ELSQ_0ELNSO_7ScaleInE1ELSR_1EEEEEENS4_6LayoutINS5_IJNSA_ILi2EEESB_SB_EEENS5_IJSB_NSA_ILi0EEESX_EEEEENS5_IJNS4_10UnderscoreES10_S10_EEEEENS4_13SM90_TMA_LOADENS4_14ComposedLayoutINS4_7SwizzleILi1ELi4ELi3EEENS4_18smem_ptr_flag_bitsILi16EEENSU_INS5_IJNSA_ILi8EEESH_EEENS5_IJSH_SB_EEEEEEEvNS4_8identityES13_S1D_vS1E_EENS_8epilogue10collective6detail29Sm90TmaWarpSpecializedAdapterINS1H_15DefaultEpilogueISJ_SK_SK_NS1G_6thread17LinearCombinationISJ_Li1EffLNS1L_9ScaleType4KindE0ELNS_15FloatRoundStyleE2ESJ_EENS1_15EpilogueDefaultEEEEEvvEEEEvNT_6ParamsE)
        /*0014*/ 	.word	0x00000000


	//----- nvinfo : EIATTR_MIN_STACK_SIZE
	.align		4
.L_17:
        /*0018*/ 	.byte	0x04, 0x12
        /*001a*/ 	.short	(.L_19 - .L_18)
	.align		4
.L_18:
        /*001c*/ 	.word	index@(_ZN7cutlass13device_kernelINS_4gemm6kernel13GemmUniversalIN4cute5tupleIJiiiiEEENS1_10collective13CollectiveMmaINS1_34MainloopSm90TmaGmmaWarpSpecializedILi28ENS5_IJNS4_1CILi1EEESB_SB_EEENS1_35KernelTmaWarpSpecializedCooperativeEEENS5_IJNSA_ILi192EEENSA_ILi64EEENSA_ILi16EEEEEENS_10bfloat16_tENS5_IJlSB_lEEESJ_SK_NS4_8TiledMMAINS4_8MMA_AtomIJNS4_4SM904GMMA27MMA_64x64x16_F32BF16BF16_SSILNSO_5MajorE0ELSQ_0ELNSO_7ScaleInE1ELSR_1EEEEEENS4_6LayoutINS5_IJNSA_ILi2EEESB_SB_EEENS5_IJSB_NSA_ILi0EEESX_EEEEENS5_IJNS4_10UnderscoreES10_S10_EEEEENS4_13SM90_TMA_LOADENS4_14ComposedLayoutINS4_7SwizzleILi1ELi4ELi3EEENS4_18smem_ptr_flag_bitsILi16EEENSU_INS5_IJNSA_ILi8EEESH_EEENS5_IJSH_SB_EEEEEEEvNS4_8identityES13_S1D_vS1E_EENS_8epilogue10collective6detail29Sm90TmaWarpSpecializedAdapterINS1H_15DefaultEpilogueISJ_SK_SK_NS1G_6thread17LinearCombinationISJ_Li1EffLNS1L_9ScaleType4KindE0ELNS_15FloatRoundStyleE2ESJ_EENS1_15EpilogueDefaultEEEEEvvEEEEvNT_6ParamsE)
        /*0020*/ 	.word	0x00000000
.L_19:


//--------------------- .nv.compat                --------------------------
	.section	.nv.compat,"",@"SHT_CUDA_COMPAT_INFO"
	.align	4
        /*0000*/ 	.byte	0x02, 0x09, 0x01, 0x00, 0x02, 0x02, 0x04, 0x00, 0x02, 0x05, 0x05, 0x00, 0x03, 0x07, 0x01, 0x01
        /*0010*/ 	.byte	0x02, 0x03, 0x01, 0x00, 0x02, 0x06, 0x01, 0x00, 0x04, 0x0b, 0x08, 0x00, 0x00, 0x00, 0x00, 0x00
        /*0020*/ 	.byte	0x00, 0x00, 0x00, 0x00


//--------------------- .nv.info._ZN7cutlass13device_kernelINS_4gemm6kernel13GemmUniversalIN4cute5tupleIJiiiiEEENS1_10collective13CollectiveMmaINS1_34MainloopSm90TmaGmmaWarpSpecializedILi28ENS5_IJNS4_1CILi1EEESB_SB_EEENS1_35KernelTmaWarpSpecializedCooperativeEEENS5_IJNSA_ILi192EEENSA_ILi64EEENSA_ILi16EEEEEENS_10bfloat16_tENS5_IJlSB_lEEESJ_SK_NS4_8TiledMMAINS4_8MMA_AtomIJNS4_4SM904GMMA27MMA_64x64x16_F32BF16BF16_SSILNSO_5MajorE0ELSQ_0ELNSO_7ScaleInE1ELSR_1EEEEEENS4_6LayoutINS5_IJNSA_ILi2EEESB_SB_EEENS5_IJSB_NSA_ILi0EEESX_EEEEENS5_IJNS4_10UnderscoreES10_S10_EEEEENS4_13SM90_TMA_LOADENS4_14ComposedLayoutINS4_7SwizzleILi1ELi4ELi3EEENS4_18smem_ptr_flag_bitsILi16EEENSU_INS5_IJNSA_ILi8EEESH_EEENS5_IJSH_SB_EEEEEEEvNS4_8identityES13_S1D_vS1E_EENS_8epilogue10collective6detail29Sm90TmaWarpSpecializedAdapterINS1H_15DefaultEpilogueISJ_SK_SK_NS1G_6thread17LinearCombinationISJ_Li1EffLNS1L_9ScaleType4KindE0ELNS_15FloatRoundStyleE2ESJ_EENS1_15EpilogueDefaultEEEEEvvEEEEvNT_6ParamsE --------------------------
	.section	.nv.info._ZN7cutlass13device_kernelINS_4gemm6kernel13GemmUniversalIN4cute5tupleIJiiiiEEENS1_10collective13CollectiveMmaINS1_34MainloopSm90TmaGmmaWarpSpecializedILi28ENS5_IJNS4_1CILi1EEESB_SB_EEENS1_35KernelTmaWarpSpecializedCooperativeEEENS5_IJNSA_ILi192EEENSA_ILi64EEENSA_ILi16EEEEEENS_10bfloat16_tENS5_IJlSB_lEEESJ_SK_NS4_8TiledMMAINS4_8MMA_AtomIJNS4_4SM904GMMA27MMA_64x64x16_F32BF16BF16_SSILNSO_5MajorE0ELSQ_0ELNSO_7ScaleInE1ELSR_1EEEEEENS4_6LayoutINS5_IJNSA_ILi2EEESB_SB_EEENS5_IJSB_NSA_ILi0EEESX_EEEEENS5_IJNS4_10UnderscoreES10_S10_EEEEENS4_13SM90_TMA_LOADENS4_14ComposedLayoutINS4_7SwizzleILi1ELi4ELi3EEENS4_18smem_ptr_flag_bitsILi16EEENSU_INS5_IJNSA_ILi8EEESH_EEENS5_IJSH_SB_EEEEEEEvNS4_8identityES13_S1D_vS1E_EENS_8epilogue10collective6detail29Sm90TmaWarpSpecializedAdapterINS1H_15DefaultEpilogueISJ_SK_SK_NS1G_6thread17LinearCombinationISJ_Li1EffLNS1L_9ScaleType4KindE0ELNS_15FloatRoundStyleE2ESJ_EENS1_15EpilogueDefaultEEEEEvvEEEEvNT_6ParamsE,"",@"SHT_CUDA_INFO"
	.sectionflags	@""
	.align	4


	//----- nvinfo : EIATTR_CUDA_API_VERSION
	.align		4
        /*0000*/ 	.byte	0x04, 0x37
        /*0002*/ 	.short	(.L_21 - .L_20)
.L_20:
        /*0004*/ 	.word	0x00000082


	//----- nvinfo : EIATTR_KPARAM_INFO
	.align		4
.L_21:
        /*0008*/ 	.byte	0x04, 0x17
        /*000a*/ 	.short	(.L_23 - .L_22)
.L_22:
        /*000c*/ 	.word	0x00000000
        /*0010*/ 	.short	0x0000
        /*0012*/ 	.short	0x0070
        /*0014*/ 	.byte	0x00, 0xf0, 0x01, 0x10


	//----- nvinfo : EIATTR_SPARSE_MMA_MASK
	.align		4
.L_23:
        /*0018*/ 	.byte	0x03, 0x50
        /*001a*/ 	.short	0x0000


	//----- nvinfo : EIATTR_MAXREG_COUNT
	.align		4
        /*001c*/ 	.byte	0x03, 0x1b
        /*001e*/ 	.short	0x00a8


	//----- nvinfo : EIATTR_NUM_BARRIERS
	.align		4
        /*0020*/ 	.byte	0x02, 0x4c
        /*0022*/ 	.byte	0x01
	.zero		1


	//----- nvinfo : EIATTR_EXTERNS
	.align		4
        /*0024*/ 	.byte	0x04, 0x0f
        /*0026*/ 	.short	(.L_25 - .L_24)


	//   ....[0]....
	.align		4
.L_24:
        /*0028*/ 	.word	index@(__assertfail)


	//----- nvinfo : EIATTR_MERCURY_ISA_VERSION
	.align		4
.L_25:
        /*002c*/ 	.byte	0x03, 0x5f
        /*002e*/ 	.short	0x0101


	//----- nvinfo : EIATTR_INT_WARP_WIDE_INSTR_OFFSETS
	.align		4
        /*0030*/ 	.byte	0x04, 0x31
        /*0032*/ 	.short	(.L_27 - .L_26)


	//   ....[0]....
.L_26:
        /*0034*/ 	.word	0x000006b0


	//   ....[1]....
        /*0038*/ 	.word	0x000006c0


	//   ....[2]....
        /*003c*/ 	.word	0x00000800


	//----- nvinfo : EIATTR_COOP_GROUP_MASK_REGIDS
	.align		4
.L_27:
        /*0040*/ 	.byte	0x04, 0x29
        /*0042*/ 	.short	(.L_29 - .L_28)


	//   ....[0]....
.L_28:
        /*0044*/ 	.word	0xffffffff


	//   ....[1]....
        /*0048*/ 	.word	0xffffffff


	//   ....[2]....
        /*004c*/ 	.word	0xffffffff


	//   ....[3]....
        /*0050*/ 	.word	0xffffffff


	//   ....[4]....
        /*0054*/ 	.word	0xffffffff


	//----- nvinfo : EIATTR_COOP_GROUP_INSTR_OFFSETS
	.align		4
.L_29:
        /*0058*/ 	.byte	0x04, 0x28
        /*005a*/ 	.short	(.L_31 - .L_30)


	//   ....[0]....
.L_30:
        /*005c*/ 	.word	0x00000060


	//   ....[1]....
        /*0060*/ 	.word	0x00000070


	//   ....[2]....
        /*0064*/ 	.word	0x00000130


	//   ....[3]....
        /*0068*/ 	.word	0x000005f0


	//   ....[4]....
        /*006c*/ 	.word	0x000012b0


	//----- nvinfo : EIATTR_REG_RECONFIG
	.align		4
.L_31:
        /*0070*/ 	.byte	0x01, 0x54
	.zero		2


	//----- nvinfo : EIATTR_SYSCALL_OFFSETS
	.align		4
        /*0074*/ 	.byte	0x04, 0x46
        /*0076*/ 	.short	(.L_33 - .L_32)


	//   ....[0]....
.L_32:
        /*0078*/ 	.word	0x00001470


	//----- nvinfo : EIATTR_MBARRIER_INSTR_OFFSETS
	.align		4
.L_33:
        /*007c*/ 	.byte	0x04, 0x39
        /*007e*/ 	.short	(.L_35 - .L_34)


	//   ....[0]....
.L_34:
        /*0080*/ 	.word	0x00000250
        /*0084*/ 	.word	0x000000ff
        /*0088*/ 	.word	0x00000000
        /*008c*/ 	.short	0x0100
        /*008e*/ 	.byte	0x08
	.zero		1


	//   ....[1]....
        /*0090*/ 	.word	0x00000260
        /*0094*/ 	.word	0x000000ff
        /*0098*/ 	.word	0x000000e0
        /*009c*/ 	.short	0x0100
        /*009e*/ 	.byte	0x08
	.zero		1


	//   ....[2]....
        /*00a0*/ 	.word	0x00000270
        /*00a4*/ 	.word	0x000000ff
        /*00a8*/ 	.word	0x00000008
        /*00ac*/ 	.short	0x0100
        /*00ae*/ 	.byte	0x08
	.zero		1


	//   ....[3]....
        /*00b0*/ 	.word	0x00000280
        /*00b4*/ 	.word	0x000000ff
        /*00b8*/ 	.word	0x000000e8
        /*00bc*/ 	.short	0x0100
        /*00be*/ 	.byte	0x08
	.zero		1


	//   ....[4]....
        /*00c0*/ 	.word	0x00000290
        /*00c4*/ 	.word	0x000000ff
        /*00c8*/ 	.word	0x00000010
        /*00cc*/ 	.short	0x0100
        /*00ce*/ 	.byte	0x08
	.zero		1


	//   ....[5]....
        /*00d0*/ 	.word	0x000002a0
        /*00d4*/ 	.word	0x000000ff
        /*00d8*/ 	.word	0x000000f0
        /*00dc*/ 	.short	0x0100
        /*00de*/ 	.byte	0x08
	.zero		1


	//   ....[6]....
        /*00e0*/ 	.word	0x000002b0
        /*00e4*/ 	.word	0x000000ff
        /*00e8*/ 	.word	0x00000018
        /*00ec*/ 	.short	0x0100
        /*00ee*/ 	.byte	0x08
	.zero		1


	//   ....[7]....
        /*00f0*/ 	.word	0x000002c0
        /*00f4*/ 	.word	0x000000ff
        /*00f8*/ 	.word	0x000000f8
        /*00fc*/ 	.short	0x0100
        /*00fe*/ 	.byte	0x08
	.zero		1


	//   ....[8]....
        /*0100*/ 	.word	0x000002d0
        /*0104*/ 	.word	0x000000ff
        /*0108*/ 	.word	0x00000020
        /*010c*/ 	.short	0x0100
        /*010e*/ 	.byte	0x08
	.zero		1


	//   ....[9]....
        /*0110*/ 	.word	0x000002e0
        /*0114*/ 	.word	0x000000ff
        /*0118*/ 	.word	0x00000100
        /*011c*/ 	.short	0x0100
        /*011e*/ 	.byte	0x08
	.zero		1


	//   ....[10]....
        /*0120*/ 	.word	0x000002f0
        /*0124*/ 	.word	0x000000ff
        /*0128*/ 	.word	0x00000028
        /*012c*/ 	.short	0x0100
        /*012e*/ 	.byte	0x08
	.zero		1


	//   ....[11]....
        /*0130*/ 	.word	0x00000300
        /*0134*/ 	.word	0x000000ff
        /*0138*/ 	.word	0x00000108
        /*013c*/ 	.short	0x0100
        /*013e*/ 	.byte	0x08
	.zero		1


	//   ....[12]....
        /*0140*/ 	.word	0x00000310
        /*0144*/ 	.word	0x000000ff
        /*0148*/ 	.word	0x00000030
        /*014c*/ 	.short	0x0100
        /*014e*/ 	.byte	0x08
	.zero		1


	//   ....[13]....
        /*0150*/ 	.word	0x00000320
        /*0154*/ 	.word	0x000000ff
        /*0158*/ 	.word	0x00000110
        /*015c*/ 	.short	0x0100
        /*015e*/ 	.byte	0x08
	.zero		1


	//   ....[14]....
        /*0160*/ 	.word	0x00000330
        /*0164*/ 	.word	0x000000ff
        /*0168*/ 	.word	0x00000038
        /*016c*/ 	.short	0x0100
        /*016e*/ 	.byte	0x08
	.zero		1


	//   ....[15]....
        /*0170*/ 	.word	0x00000340
        /*0174*/ 	.word	0x000000ff
        /*0178*/ 	.word	0x00000118
        /*017c*/ 	.short	0x0100
        /*017e*/ 	.byte	0x08
	.zero		1


	//   ....[16]....
        /*0180*/ 	.word	0x00000350
        /*0184*/ 	.word	0x000000ff
        /*0188*/ 	.word	0x00000040
        /*018c*/ 	.short	0x0100
        /*018e*/ 	.byte	0x08
	.zero		1


	//   ....[17]....
        /*0190*/ 	.word	0x00000360
        /*0194*/ 	.word	0x000000ff
        /*0198*/ 	.word	0x00000120
        /*019c*/ 	.short	0x0100
        /*019e*/ 	.byte	0x08
	.zero		1


	//   ....[18]....
        /*01a0*/ 	.word	0x00000370
        /*01a4*/ 	.word	0x000000ff
        /*01a8*/ 	.word	0x00000048
        /*01ac*/ 	.short	0x0100
        /*01ae*/ 	.byte	0x08
	.zero		1


	//   ....[19]....
        /*01b0*/ 	.word	0x00000380
        /*01b4*/ 	.word	0x000000ff
        /*01b8*/ 	.word	0x00000128
        /*01bc*/ 	.short	0x0100
        /*01be*/ 	.byte	0x08
	.zero		1


	//   ....[20]....
        /*01c0*/ 	.word	0x00000390
        /*01c4*/ 	.word	0x000000ff
        /*01c8*/ 	.word	0x00000050
        /*01cc*/ 	.short	0x0100
        /*01ce*/ 	.byte	0x08
	.zero		1


	//   ....[21]....
        /*01d0*/ 	.word	0x000003a0
        /*01d4*/ 	.word	0x000000ff
        /*01d8*/ 	.word	0x00000130
        /*01dc*/ 	.short	0x0100
        /*01de*/ 	.byte	0x08
	.zero		1


	//   ....[22]....
        /*01e0*/ 	.word	0x000003b0
        /*01e4*/ 	.word	0x000000ff
        /*01e8*/ 	.word	0x00000058
        /*01ec*/ 	.short	0x0100
        /*01ee*/ 	.byte	0x08
	.zero		1


	//   ....[23]....
        /*01f0*/ 	.word	0x000003c0
        /*01f4*/ 	.word	0x000000ff
        /*01f8*/ 	.word	0x00000138
        /*01fc*/ 	.short	0x0100
        /*01fe*/ 	.byte	0x08
	.zero		1


	//   ....[24]....
        /*0200*/ 	.word	0x000003d0
        /*0204*/ 	.word	0x000000ff
        /*0208*/ 	.word	0x00000060
        /*020c*/ 	.short	0x0100
        /*020e*/ 	.byte	0x08
	.zero		1


	//   ....[25]....
        /*0210*/ 	.word	0x000003e0
        /*0214*/ 	.word	0x000000ff
        /*0218*/ 	.word	0x00000140
        /*021c*/ 	.short	0x0100
        /*021e*/ 	.byte	0x08
	.zero		1


	//   ....[26]....
        /*0220*/ 	.word	0x000003f0
        /*0224*/ 	.word	0x000000ff
        /*0228*/ 	.word	0x00000068
        /*022c*/ 	.short	0x0100
        /*022e*/ 	.byte	0x08
	.zero		1


	//   ....[27]....
        /*0230*/ 	.word	0x00000400
        /*0234*/ 	.word	0x000000ff
        /*0238*/ 	.word	0x00000148
        /*023c*/ 	.short	0x0100
        /*023e*/ 	.byte	0x08
	.zero		1


	//   ....[28]....
        /*0240*/ 	.word	0x00000410
        /*0244*/ 	.word	0x000000ff
        /*0248*/ 	.word	0x00000070
        /*024c*/ 	.short	0x0100
        /*024e*/ 	.byte	0x08
	.zero		1


	//   ....[29]....
        /*0250*/ 	.word	0x00000420
        /*0254*/ 	.word	0x000000ff
        /*0258*/ 	.word	0x00000150
        /*025c*/ 	.short	0x0100
        /*025e*/ 	.byte	0x08
	.zero		1


	//   ....[30]....
        /*0260*/ 	.word	0x00000430
        /*0264*/ 	.word	0x000000ff
        /*0268*/ 	.word	0x00000078
        /*026c*/ 	.short	0x0100
        /*026e*/ 	.byte	0x08
	.zero		1


	//   ....[31]....
        /*0270*/ 	.word	0x00000440
        /*0274*/ 	.word	0x000000ff
        /*0278*/ 	.word	0x00000158
        /*027c*/ 	.short	0x0100
        /*027e*/ 	.byte	0x08
	.zero		1


	//   ....[32]....
        /*0280*/ 	.word	0x00000450
        /*0284*/ 	.word	0x000000ff
        /*0288*/ 	.word	0x00000080
        /*028c*/ 	.short	0x0100
        /*028e*/ 	.byte	0x08
	.zero		1


	//   ....[33]....
        /*0290*/ 	.word	0x00000460
        /*0294*/ 	.word	0x000000ff
        /*0298*/ 	.word	0x00000160
        /*029c*/ 	.short	0x0100
        /*029e*/ 	.byte	0x08
	.zero		1


	//   ....[34]....
        /*02a0*/ 	.word	0x00000470
        /*02a4*/ 	.word	0x000000ff
        /*02a8*/ 	.word	0x00000088
        /*02ac*/ 	.short	0x0100
        /*02ae*/ 	.byte	0x08
	.zero		1


	//   ....[35]....
        /*02b0*/ 	.word	0x00000480
        /*02b4*/ 	.word	0x000000ff
        /*02b8*/ 	.word	0x00000168
        /*02bc*/ 	.short	0x0100
        /*02be*/ 	.byte	0x08
	.zero		1


	//   ....[36]....
        /*02c0*/ 	.word	0x00000490
        /*02c4*/ 	.word	0x000000ff
        /*02c8*/ 	.word	0x00000090
        /*02cc*/ 	.short	0x0100
        /*02ce*/ 	.byte	0x08
	.zero		1


	//   ....[37]....
        /*02d0*/ 	.word	0x000004a0
        /*02d4*/ 	.word	0x000000ff
        /*02d8*/ 	.word	0x00000170
        /*02dc*/ 	.short	0x0100
        /*02de*/ 	.byte	0x08
	.zero		1


	//   ....[38]....
        /*02e0*/ 	.word	0x000004b0
        /*02e4*/ 	.word	0x000000ff
        /*02e8*/ 	.word	0x00000098
        /*02ec*/ 	.short	0x0100
        /*02ee*/ 	.byte	0x08
	.zero		1


	//   ....[39]....
        /*02f0*/ 	.word	0x000004c0
        /*02f4*/ 	.word	0x000000ff
        /*02f8*/ 	.word	0x00000178
        /*02fc*/ 	.short	0x0100
        /*02fe*/ 	.byte	0x08
	.zero		1


	//   ....[40]....
        /*0300*/ 	.word	0x000004d0
        /*0304*/ 	.word	0x000000ff
        /*0308*/ 	.word	0x000000a0
        /*030c*/ 	.short	0x0100
        /*030e*/ 	.byte	0x08
	.zero		1


	//   ....[41]....
        /*0310*/ 	.word	0x000004e0
        /*0314*/ 	.word	0x000000ff
        /*0318*/ 	.word	0x00000180
        /*031c*/ 	.short	0x0100
        /*031e*/ 	.byte	0x08
	.zero		1


	//   ....[42]....
        /*0320*/ 	.word	0x000004f0
        /*0324*/ 	.word	0x000000ff
        /*0328*/ 	.word	0x000000a8
        /*032c*/ 	.short	0x0100
        /*032e*/ 	.byte	0x08
	.zero		1


	//   ....[43]....
        /*0330*/ 	.word	0x00000500
        /*0334*/ 	.word	0x000000ff
        /*0338*/ 	.word	0x00000188
        /*033c*/ 	.short	0x0100
        /*033e*/ 	.byte	0x08
	.zero		1


	//   ....[44]....
        /*0340*/ 	.word	0x00000510
        /*0344*/ 	.word	0x000000ff
        /*0348*/ 	.word	0x000000b0
        /*034c*/ 	.short	0x0100
        /*034e*/ 	.byte	0x08
	.zero		1


	//   ....[45]....
        /*0350*/ 	.word	0x00000520
        /*0354*/ 	.word	0x000000ff
        /*0358*/ 	.word	0x00000190
        /*035c*/ 	.short	0x0100
        /*035e*/ 	.byte	0x08
	.zero		1


	//   ....[46]....
        /*0360*/ 	.word	0x00000530
        /*0364*/ 	.word	0x000000ff
        /*0368*/ 	.word	0x000000b8
        /*036c*/ 	.short	0x0100
        /*036e*/ 	.byte	0x08
	.zero		1


	//   ....[47]....
        /*0370*/ 	.word	0x00000540
        /*0374*/ 	.word	0x000000ff
        /*0378*/ 	.word	0x00000198
        /*037c*/ 	.short	0x0100
        /*037e*/ 	.byte	0x08
	.zero		1


	//   ....[48]....
        /*0380*/ 	.word	0x00000550
        /*0384*/ 	.word	0x000000ff
        /*0388*/ 	.word	0x000000c0
        /*038c*/ 	.short	0x0100
        /*038e*/ 	.byte	0x08
	.zero		1


	//   ....[49]....
        /*0390*/ 	.word	0x00000560
        /*0394*/ 	.word	0x000000ff
        /*0398*/ 	.word	0x000001a0
        /*039c*/ 	.short	0x0100
        /*039e*/ 	.byte	0x08
	.zero		1


	//   ....[50]....
        /*03a0*/ 	.word	0x00000570
        /*03a4*/ 	.word	0x000000ff
        /*03a8*/ 	.word	0x000000c8
        /*03ac*/ 	.short	0x0100
        /*03ae*/ 	.byte	0x08
	.zero		1


	//   ....[51]....
        /*03b0*/ 	.word	0x00000580
        /*03b4*/ 	.word	0x000000ff
        /*03b8*/ 	.word	0x000001a8
        /*03bc*/ 	.short	0x0100
        /*03be*/ 	.byte	0x08
	.zero		1


	//   ....[52]....
        /*03c0*/ 	.word	0x00000590
        /*03c4*/ 	.word	0x000000ff
        /*03c8*/ 	.word	0x000000d0
        /*03cc*/ 	.short	0x0100
        /*03ce*/ 	.byte	0x08
	.zero		1


	//   ....[53]....
        /*03d0*/ 	.word	0x000005a0
        /*03d4*/ 	.word	0x000000ff
        /*03d8*/ 	.word	0x000001b0
        /*03dc*/ 	.short	0x0100
        /*03de*/ 	.byte	0x08
	.zero		1


	//   ....[54]....
        /*03e0*/ 	.word	0x000005b0
        /*03e4*/ 	.word	0x000000ff
        /*03e8*/ 	.word	0x000000d8
        /*03ec*/ 	.short	0x0100
        /*03ee*/ 	.byte	0x08
	.zero		1


	//   ....[55]....
        /*03f0*/ 	.word	0x000005c0
        /*03f4*/ 	.word	0x000000ff
        /*03f8*/ 	.word	0x000001b8
        /*03fc*/ 	.short	0x0100
        /*03fe*/ 	.byte	0x08
	.zero		1


	//   ....[56]....
        /*0400*/ 	.word	0x00000870
        /*0404*/ 	.word	0x000000ff
        /*0408*/ 	.word	0x000001d0
        /*040c*/ 	.short	0x0100
        /*040e*/ 	.byte	0x06
	.zero		1


	//   ....[57]....
        /*0410*/ 	.word	0x000008d0
        /*0414*/ 	.word	0x000000ff
        /*0418*/ 	.word	0x000001d8
        /*041c*/ 	.short	0x0100
        /*041e*/ 	.byte	0x06
	.zero		1


	//   ....[58]....
        /*0420*/ 	.word	0x000014f0
        /*0424*/ 	.word	0x00000003
        /*0428*/ 	.word	0x00000000
        /*042c*/ 	.short	0x010a
        /*042e*/ 	.byte	0x3f
	.zero		1


	//   ....[59]....
        /*0430*/ 	.word	0x00001530
        /*0434*/ 	.word	0x00000003
        /*0438*/ 	.word	0x00000000
        /*043c*/ 	.short	0x010a
        /*043e*/ 	.byte	0x3f
	.zero		1


	//   ....[60]....
        /*0440*/ 	.word	0x000017a0
        /*0444*/ 	.word	0x000000ff
        /*0448*/ 	.word	0x00000000
        /*044c*/ 	.short	0x010a
        /*044e*/ 	.byte	0x04
	.zero		1


	//   ....[61]....
        /*0450*/ 	.word	0x000017e0
        /*0454*/ 	.word	0x000000ff
        /*0458*/ 	.word	0x00000000
        /*045c*/ 	.short	0x010a
        /*045e*/ 	.byte	0x04
	.zero		1


	//   ....[62]....
        /*0460*/ 	.word	0x00001930
        /*0464*/ 	.word	0x000000ff
        /*0468*/ 	.word	0x00000000
        /*046c*/ 	.short	0x0101
        /*046e*/ 	.byte	0x04
	.zero		1


	//   ....[63]....
        /*0470*/ 	.word	0x00001ae0
        /*0474*/ 	.word	0x00000004
        /*0478*/ 	.word	0x00000000
        /*047c*/ 	.short	0x0101
        /*047e*/ 	.byte	0x3f
	.zero		1


	//   ....[64]....
        /*0480*/ 	.word	0x00007be0
        /*0484*/ 	.word	0x0000000e
        /*0488*/ 	.word	0x000000e0
        /*048c*/ 	.short	0x010a
        /*048e*/ 	.byte	0x3f
	.zero		1


	//   ....[65]....
        /*0490*/ 	.word	0x00007f60
        /*0494*/ 	.word	0x00000000
        /*0498*/ 	.word	0x000001d8
        /*049c*/ 	.short	0x0101
        /*049e*/ 	.byte	0x3f
	.zero		1


	//   ....[66]....
        /*04a0*/ 	.word	0x00008690
        /*04a4*/ 	.word	0x00000007
        /*04a8*/ 	.word	0x00000000
        /*04ac*/ 	.short	0x010a
        /*04ae*/ 	.byte	0x3f
	.zero		1


	//   ....[67]....
        /*04b0*/ 	.word	0x00008710
        /*04b4*/ 	.word	0x00000006
        /*04b8*/ 	.word	0x00000000
        /*04bc*/ 	.short	0x010a
        /*04be*/ 	.byte	0x3f
	.zero		1


	//   ....[68]....
        /*04c0*/ 	.word	0x000087a0
        /*04c4*/ 	.word	0x00000007
        /*04c8*/ 	.word	0x00000000
        /*04cc*/ 	.short	0x010a
        /*04ce*/ 	.byte	0x3f
	.zero		1


	//   ....[69]....
        /*04d0*/ 	.word	0x00008830
        /*04d4*/ 	.word	0x00000006
        /*04d8*/ 	.word	0x00000000
        /*04dc*/ 	.short	0x010a
        /*04de*/ 	.byte	0x3f
	.zero		1


	//   ....[70]....
        /*04e0*/ 	.word	0x000088c0
        /*04e4*/ 	.word	0x00000007
        /*04e8*/ 	.word	0x00000000
        /*04ec*/ 	.short	0x010a
        /*04ee*/ 	.byte	0x3f
	.zero		1


	//   ....[71]....
        /*04f0*/ 	.word	0x00008950
        /*04f4*/ 	.word	0x00000006
        /*04f8*/ 	.word	0x00000000
        /*04fc*/ 	.short	0x010a
        /*04fe*/ 	.byte	0x3f
	.zero		1


	//   ....[72]....
        /*0500*/ 	.word	0x000089e0
        /*0504*/ 	.word	0x00000007
        /*0508*/ 	.word	0x00000000
        /*050c*/ 	.short	0x010a
        /*050e*/ 	.byte	0x3f
	.zero		1


	//   ....[73]....
        /*0510*/ 	.word	0x00008a70
        /*0514*/ 	.word	0x00000006
        /*0518*/ 	.word	0x00000000
        /*051c*/ 	.short	0x010a
        /*051e*/ 	.byte	0x3f
	.zero		1


	//   ....[74]....
        /*0520*/ 	.word	0x00008b00
        /*0524*/ 	.word	0x00000007
        /*0528*/ 	.word	0x00000000
        /*052c*/ 	.short	0x010a
        /*052e*/ 	.byte	0x3f
	.zero		1


	//   ....[75]....
        /*0530*/ 	.word	0x00008b90
        /*0534*/ 	.word	0x00000006
        /*0538*/ 	.word	0x00000000
        /*053c*/ 	.short	0x010a
        /*053e*/ 	.byte	0x3f
	.zero		1


	//   ....[76]....
        /*0540*/ 	.word	0x00008c20
        /*0544*/ 	.word	0x00000007
        /*0548*/ 	.word	0x00000000
        /*054c*/ 	.short	0x010a
        /*054e*/ 	.byte	0x3f
	.zero		1


	//   ....[77]....
        /*0550*/ 	.word	0x00008cb0
        /*0554*/ 	.word	0x00000006
        /*0558*/ 	.word	0x00000000
        /*055c*/ 	.short	0x010a
        /*055e*/ 	.byte	0x3f
	.zero		1


	//   ....[78]....
        /*0560*/ 	.word	0x00008d40
        /*0564*/ 	.word	0x00000007
        /*0568*/ 	.word	0x00000000
        /*056c*/ 	.short	0x010a
        /*056e*/ 	.byte	0x3f
	.zero		1


	//   ....[79]....
        /*0570*/ 	.word	0x00008dd0
        /*0574*/ 	.word	0x00000006
        /*0578*/ 	.word	0x00000000
        /*057c*/ 	.short	0x010a
        /*057e*/ 	.byte	0x3f
	.zero		1


	//   ....[80]....
        /*0580*/ 	.word	0x00008e60
        /*0584*/ 	.word	0x00000007
        /*0588*/ 	.word	0x00000000
        /*058c*/ 	.short	0x010a
        /*058e*/ 	.byte	0x3f
	.zero		1


	//   ....[81]....
        /*0590*/ 	.word	0x00008ef0
        /*0594*/ 	.word	0x00000006
        /*0598*/ 	.word	0x00000000
        /*059c*/ 	.short	0x010a
        /*059e*/ 	.byte	0x3f
	.zero		1


	//   ....[82]....
        /*05a0*/ 	.word	0x00008f80
        /*05a4*/ 	.word	0x00000007
        /*05a8*/ 	.word	0x00000000
        /*05ac*/ 	.short	0x010a
        /*05ae*/ 	.byte	0x3f
	.zero		1


	//   ....[83]....
        /*05b0*/ 	.word	0x00009010
        /*05b4*/ 	.word	0x00000006
        /*05b8*/ 	.word	0x00000000
        /*05bc*/ 	.short	0x010a
        /*05be*/ 	.byte	0x3f
	.zero		1


	//   ....[84]....
        /*05c0*/ 	.word	0x000090a0
        /*05c4*/ 	.word	0x00000007
        /*05c8*/ 	.word	0x00000000
        /*05cc*/ 	.short	0x010a
        /*05ce*/ 	.byte	0x3f
	.zero		1


	//   ....[85]....
        /*05d0*/ 	.word	0x00009130
        /*05d4*/ 	.word	0x00000006
        /*05d8*/ 	.word	0x00000000
        /*05dc*/ 	.short	0x010a
        /*05de*/ 	.byte	0x3f
	.zero		1


	//   ....[86]....
        /*05e0*/ 	.word	0x000091c0
        /*05e4*/ 	.word	0x00000007
        /*05e8*/ 	.word	0x00000000
        /*05ec*/ 	.short	0x010a
        /*05ee*/ 	.byte	0x3f
	.zero		1


	//   ....[87]....
        /*05f0*/ 	.word	0x00009250
        /*05f4*/ 	.word	0x00000006
        /*05f8*/ 	.word	0x00000000
        /*05fc*/ 	.short	0x010a
        /*05fe*/ 	.byte	0x3f
	.zero		1


	//   ....[88]....
        /*0600*/ 	.word	0x000092e0
        /*0604*/ 	.word	0x00000007
        /*0608*/ 	.word	0x00000000
        /*060c*/ 	.short	0x010a
        /*060e*/ 	.byte	0x3f
	.zero		1


	//   ....[89]....
        /*0610*/ 	.word	0x00009370
        /*0614*/ 	.word	0x00000006
        /*0618*/ 	.word	0x00000000
        /*061c*/ 	.short	0x010a
        /*061e*/ 	.byte	0x3f
	.zero		1


	//   ....[90]....
        /*0620*/ 	.word	0x00009400
        /*0624*/ 	.word	0x00000007
        /*0628*/ 	.word	0x00000000
        /*062c*/ 	.short	0x010a
        /*062e*/ 	.byte	0x3f
	.zero		1


	//   ....[91]....
        /*0630*/ 	.word	0x00009490
        /*0634*/ 	.word	0x00000006
        /*0638*/ 	.word	0x00000000
        /*063c*/ 	.short	0x010a
        /*063e*/ 	.byte	0x3f
	.zero		1


	//   ....[92]....
        /*0640*/ 	.word	0x00009520
        /*0644*/ 	.word	0x00000007
        /*0648*/ 	.word	0x00000000
        /*064c*/ 	.short	0x010a
        /*064e*/ 	.byte	0x3f
	.zero		1


	//   ....[93]....
        /*0650*/ 	.word	0x000095b0
        /*0654*/ 	.word	0x00000005
        /*0658*/ 	.word	0x00000000
        /*065c*/ 	.short	0x010a
        /*065e*/ 	.byte	0x3f
	.zero		1


	//   ....[94]....
        /*0660*/ 	.word	0x00009610
        /*0664*/ 	.word	0x00000003
        /*0668*/ 	.word	0x00000000
        /*066c*/ 	.short	0x010a
        /*066e*/ 	.byte	0x3f
	.zero		1


	//   ....[95]....
        /*0670*/ 	.word	0x00009670
        /*0674*/ 	.word	0x00000005
        /*0678*/ 	.word	0x00000000
        /*067c*/ 	.short	0x010a
        /*067e*/ 	.byte	0x3f
	.zero		1


	//   ....[96]....
        /*0680*/ 	.word	0x00009740
        /*0684*/ 	.word	0x0000000e
        /*0688*/ 	.word	0x000000e0
        /*068c*/ 	.short	0x010a
        /*068e*/ 	.byte	0x3f
	.zero		1


	//   ....[97]....
        /*0690*/ 	.word	0x00009810
        /*0694*/ 	.word	0x00000007
        /*0698*/ 	.word	0x00000000
        /*069c*/ 	.short	0x010a
        /*069e*/ 	.byte	0x3f
	.zero		1


	//   ....[98]....
        /*06a0*/ 	.word	0x00009860
        /*06a4*/ 	.word	0x00000006
        /*06a8*/ 	.word	0x00000000
        /*06ac*/ 	.short	0x010a
        /*06ae*/ 	.byte	0x3f
	.zero		1


	//   ....[99]....
        /*06b0*/ 	.word	0x000098b0
        /*06b4*/ 	.word	0x00000007
        /*06b8*/ 	.word	0x00000000
        /*06bc*/ 	.short	0x010a
        /*06be*/ 	.byte	0x3f
	.zero		1


	//   ....[100]....
        /*06c0*/ 	.word	0x00009900
        /*06c4*/ 	.word	0x00000006
        /*06c8*/ 	.word	0x00000000
        /*06cc*/ 	.short	0x010a
        /*06ce*/ 	.byte	0x3f
	.zero		1


	//   ....[101]....
        /*06d0*/ 	.word	0x00009950
        /*06d4*/ 	.word	0x00000007
        /*06d8*/ 	.word	0x00000000
        /*06dc*/ 	.short	0x010a
        /*06de*/ 	.byte	0x3f
	.zero		1


	//   ....[102]....
        /*06e0*/ 	.word	0x000099a0
        /*06e4*/ 	.word	0x00000006
        /*06e8*/ 	.word	0x00000000
        /*06ec*/ 	.short	0x010a
        /*06ee*/ 	.byte	0x3f
	.zero		1


	//   ....[103]....
        /*06f0*/ 	.word	0x000099f0
        /*06f4*/ 	.word	0x00000007
        /*06f8*/ 	.word	0x00000000
        /*06fc*/ 	.short	0x010a
        /*06fe*/ 	.byte	0x3f
	.zero		1


	//   ....[104]....
        /*0700*/ 	.word	0x00009a40
        /*0704*/ 	.word	0x00000006
        /*0708*/ 	.word	0x00000000
        /*070c*/ 	.short	0x010a
        /*070e*/ 	.byte	0x3f
	.zero		1


	//   ....[105]....
        /*0710*/ 	.word	0x00009a90
        /*0714*/ 	.word	0x00000007
        /*0718*/ 	.word	0x00000000
        /*071c*/ 	.short	0x010a
        /*071e*/ 	.byte	0x3f
	.zero		1


	//   ....[106]....
        /*0720*/ 	.word	0x00009ae0
        /*0724*/ 	.word	0x00000006
        /*0728*/ 	.word	0x00000000
        /*072c*/ 	.short	0x010a
        /*072e*/ 	.byte	0x3f
	.zero		1


	//   ....[107]....
        /*0730*/ 	.word	0x00009b30
        /*0734*/ 	.word	0x00000007
        /*0738*/ 	.word	0x00000000
        /*073c*/ 	.short	0x010a
        /*073e*/ 	.byte	0x3f
	.zero		1


	//   ....[108]....
        /*0740*/ 	.word	0x00009b80
        /*0744*/ 	.word	0x00000006
        /*0748*/ 	.word	0x00000000
        /*074c*/ 	.short	0x010a
        /*074e*/ 	.byte	0x3f
	.zero		1


	//   ....[109]....
        /*0750*/ 	.word	0x00009bd0
        /*0754*/ 	.word	0x00000007
        /*0758*/ 	.word	0x00000000
        /*075c*/ 	.short	0x010a
        /*075e*/ 	.byte	0x3f
	.zero		1


	//   ....[110]....
        /*0760*/ 	.word	0x00009c20
        /*0764*/ 	.word	0x00000006
        /*0768*/ 	.word	0x00000000
        /*076c*/ 	.short	0x010a
        /*076e*/ 	.byte	0x3f
	.zero		1


	//   ....[111]....
        /*0770*/ 	.word	0x00009c70
        /*0774*/ 	.word	0x00000007
        /*0778*/ 	.word	0x00000000
        /*077c*/ 	.short	0x010a
        /*077e*/ 	.byte	0x3f
	.zero		1


	//   ....[112]....
        /*0780*/ 	.word	0x00009cc0
        /*0784*/ 	.word	0x00000006
        /*0788*/ 	.word	0x00000000
        /*078c*/ 	.short	0x010a
        /*078e*/ 	.byte	0x3f
	.zero		1


	//   ....[113]....
        /*0790*/ 	.word	0x00009d10
        /*0794*/ 	.word	0x00000007
        /*0798*/ 	.word	0x00000000
        /*079c*/ 	.short	0x010a
        /*079e*/ 	.byte	0x3f
	.zero		1


	//   ....[114]....
        /*07a0*/ 	.word	0x00009d60
        /*07a4*/ 	.word	0x00000006
        /*07a8*/ 	.word	0x00000000
        /*07ac*/ 	.short	0x010a
        /*07ae*/ 	.byte	0x3f
	.zero		1


	//   ....[115]....
        /*07b0*/ 	.word	0x00009db0
        /*07b4*/ 	.word	0x00000007
        /*07b8*/ 	.word	0x00000000
        /*07bc*/ 	.short	0x010a
        /*07be*/ 	.byte	0x3f
	.zero		1


	//   ....[116]....
        /*07c0*/ 	.word	0x00009e00
        /*07c4*/ 	.word	0x00000006
        /*07c8*/ 	.word	0x00000000
        /*07cc*/ 	.short	0x010a
        /*07ce*/ 	.byte	0x3f
	.zero		1


	//   ....[117]....
        /*07d0*/ 	.word	0x00009e50
        /*07d4*/ 	.word	0x00000007
        /*07d8*/ 	.word	0x00000000
        /*07dc*/ 	.short	0x010a
        /*07de*/ 	.byte	0x3f
	.zero		1


	//   ....[118]....
        /*07e0*/ 	.word	0x00009ea0
        /*07e4*/ 	.word	0x00000006
        /*07e8*/ 	.word	0x00000000
        /*07ec*/ 	.short	0x010a
        /*07ee*/ 	.byte	0x3f
	.zero		1


	//   ....[119]....
        /*07f0*/ 	.word	0x00009ef0
        /*07f4*/ 	.word	0x00000007
        /*07f8*/ 	.word	0x00000000
        /*07fc*/ 	.short	0x010a
        /*07fe*/ 	.byte	0x3f
	.zero		1


	//   ....[120]....
        /*0800*/ 	.word	0x00009f40
        /*0804*/ 	.word	0x00000006
        /*0808*/ 	.word	0x00000000
        /*080c*/ 	.short	0x010a
        /*080e*/ 	.byte	0x3f
	.zero		1


	//   ....[121]....
        /*0810*/ 	.word	0x00009f90
        /*0814*/ 	.word	0x00000007
        /*0818*/ 	.word	0x00000000
        /*081c*/ 	.short	0x010a
        /*081e*/ 	.byte	0x3f
	.zero		1


	//   ....[122]....
        /*0820*/ 	.word	0x00009fe0
        /*0824*/ 	.word	0x00000006
        /*0828*/ 	.word	0x00000000
        /*082c*/ 	.short	0x010a
        /*082e*/ 	.byte	0x3f
	.zero		1


	//   ....[123]....
        /*0830*/ 	.word	0x0000a030
        /*0834*/ 	.word	0x00000007
        /*0838*/ 	.word	0x00000000
        /*083c*/ 	.short	0x010a
        /*083e*/ 	.byte	0x3f
	.zero		1


	//----- nvinfo : EIATTR_NUM_MBARRIERS
	.align		4
.L_35:
        /*0840*/ 	.byte	0x03, 0x38
        /*0842*/ 	.short	0x003a


	//----- nvinfo : EIATTR_EXIT_INSTR_OFFSETS
	.align		4
        /*0844*/ 	.byte	0x04, 0x1c
        /*0846*/ 	.short	(.L_37 - .L_36)


	//   ....[0]....
.L_36:
        /*0848*/ 	.word	0x00000920


	//   ....[1]....
        /*084c*/ 	.word	0x000011e0


	//   ....[2]....
        /*0850*/ 	.word	0x00007250


	//   ....[3]....
        /*0854*/ 	.word	0x00007880


	//   ....[4]....
        /*0858*/ 	.word	0x00009600


	//----- nvinfo : EIATTR_MAX_THREADS
	.align		4
.L_37:
        /*085c*/ 	.byte	0x04, 0x05
        /*085e*/ 	.short	(.L_39 - .L_38)
.L_38:
        /*0860*/ 	.word	0x00000180
        /*0864*/ 	.word	0x00000001
        /*0868*/ 	.word	0x00000001


	//----- nvinfo : EIATTR_CRS_STACK_SIZE
	.align		4
.L_39:
        /*086c*/ 	.byte	0x04, 0x1e
        /*086e*/ 	.short	(.L_41 - .L_40)
.L_40:
        /*0870*/ 	.word	0x00000000


	//----- nvinfo : EIATTR_CBANK_PARAM_SIZE
	.align		4
.L_41:
        /*0874*/ 	.byte	0x03, 0x19
        /*0876*/ 	.short	0x0470


	//----- nvinfo : EIATTR_PARAM_CBANK
	.align		4
        /*0878*/ 	.byte	0x04, 0x0a
        /*087a*/ 	.short	(.L_43 - .L_42)
	.align		4
.L_42:
        /*087c*/ 	.word	index@(.nv.constant0._ZN7cutlass13device_kernelINS_4gemm6kernel13GemmUniversalIN4cute5tupleIJiiiiEEENS1_10collective13CollectiveMmaINS1_34MainloopSm90TmaGmmaWarpSpecializedILi28ENS5_IJNS4_1CILi1EEESB_SB_EEENS1_35KernelTmaWarpSpecializedCooperativeEEENS5_IJNSA_ILi192EEENSA_ILi64EEENSA_ILi16EEEEEENS_10bfloat16_tENS5_IJlSB_lEEESJ_SK_NS4_8TiledMMAINS4_8MMA_AtomIJNS4_4SM904GMMA27MMA_64x64x16_F32BF16BF16_SSILNSO_5MajorE0ELSQ_0ELNSO_7ScaleInE1ELSR_1EEEEEENS4_6LayoutINS5_IJNSA_ILi2EEESB_SB_EEENS5_IJSB_NSA_ILi0EEESX_EEEEENS5_IJNS4_10UnderscoreES10_S10_EEEEENS4_13SM90_TMA_LOADENS4_14ComposedLayoutINS4_7SwizzleILi1ELi4ELi3EEENS4_18smem_ptr_flag_bitsILi16EEENSU_INS5_IJNSA_ILi8EEESH_EEENS5_IJSH_SB_EEEEEEEvNS4_8identityES13_S1D_vS1E_EENS_8epilogue10collective6detail29Sm90TmaWarpSpecializedAdapterINS1H_15DefaultEpilogueISJ_SK_SK_NS1G_6thread17LinearCombinationISJ_Li1EffLNS1L_9ScaleType4KindE0ELNS_15FloatRoundStyleE2ESJ_EENS1_15EpilogueDefaultEEEEEvvEEEEvNT_6ParamsE)
        /*0880*/ 	.short	0x0210
        /*0882*/ 	.short	0x0470


	//----- nvinfo : EIATTR_SW_WAR
	.align		4
.L_43:
        /*0884*/ 	.byte	0x04, 0x36
        /*0886*/ 	.short	(.L_45 - .L_44)
.L_44:
        /*0888*/ 	.word	0x00000008
.L_45:


//--------------------- .nv.callgraph             --------------------------
	.section	.nv.callgraph,"",@"SHT_CUDA_CALLGRAPH"
	.align	4
	.sectionentsize	8
	.align		4
        /*0000*/ 	.word	0x00000000
	.align		4
        /*0004*/ 	.word	0xffffffff
	.align		4
        /*0008*/ 	.word	index@(_ZN7cutlass13device_kernelINS_4gemm6kernel13GemmUniversalIN4cute5tupleIJiiiiEEENS1_10collective13CollectiveMmaINS1_34MainloopSm90TmaGmmaWarpSpecializedILi28ENS5_IJNS4_1CILi1EEESB_SB_EEENS1_35KernelTmaWarpSpecializedCooperativeEEENS5_IJNSA_ILi192EEENSA_ILi64EEENSA_ILi16EEEEEENS_10bfloat16_tENS5_IJlSB_lEEESJ_SK_NS4_8TiledMMAINS4_8MMA_AtomIJNS4_4SM904GMMA27MMA_64x64x16_F32BF16BF16_SSILNSO_5MajorE0ELSQ_0ELNSO_7ScaleInE1ELSR_1EEEEEENS4_6LayoutINS5_IJNSA_ILi2EEESB_SB_EEENS5_IJSB_NSA_ILi0EEESX_EEEEENS5_IJNS4_10UnderscoreES10_S10_EEEEENS4_13SM90_TMA_LOADENS4_14ComposedLayoutINS4_7SwizzleILi1ELi4ELi3EEENS4_18smem_ptr_flag_bitsILi16EEENSU_INS5_IJNSA_ILi8EEESH_EEENS5_IJSH_SB_EEEEEEEvNS4_8identityES13_S1D_vS1E_EENS_8epilogue10collective6detail29Sm90TmaWarpSpecializedAdapterINS1H_15DefaultEpilogueISJ_SK_SK_NS1G_6thread17LinearCombinationISJ_Li1EffLNS1L_9ScaleType4KindE0ELNS_15FloatRoundStyleE2ESJ_EENS1_15EpilogueDefaultEEEEEvvEEEEvNT_6ParamsE)
	.align		4
        /*000c*/ 	.word	index@(__assertfail)
	.align		4
        /*0010*/ 	.word	0x00000000
	.align		4
        /*0014*/ 	.word	0xfffffffe
	.align		4
        /*0018*/ 	.word	0x00000000
	.align		4
        /*001c*/ 	.word	0xfffffffd
	.align		4
        /*0020*/ 	.word	0x00000000
	.align		4
        /*0024*/ 	.word	0xfffffffc


//--------------------- .nv.constant4             --------------------------
	.section	.nv.constant4,"a",@progbits
	.align	8
	.align		8
.nv.constant4:
        /*0000*/ 	.dword	__assertfail
	.align		8
        /*0008*/ 	.dword	__unnamed_1
	.align		8
        /*0010*/ 	.dword	_ZN40_INTERNAL_8f45be47_4_k_cu_b9d1acd8_140674cuda3std3__45__cpo5beginE
	.align		8
        /*0018*/ 	.dword	_ZN40_INTERNAL_8f45be47_4_k_cu_b9d1acd8_140674cuda3std3__45__cpo3endE
	.align		8
        /*0020*/ 	.dword	_ZN40_INTERNAL_8f45be47_4_k_cu_b9d1acd8_140674cuda3std3__45__cpo6cbeginE
	.align		8
        /*0028*/ 	.dword	_ZN40_INTERNAL_8f45be47_4_k_cu_b9d1acd8_140674cuda3std3__45__cpo4cendE
	.align		8
        /*0030*/ 	.dword	_ZN40_INTERNAL_8f45be47_4_k_cu_b9d1acd8_140674cuda3std3__442_GLOBAL__N__8f45be47_4_k_cu_b9d1acd8_140676ignoreE
	.align		8
        /*0038*/ 	.dword	_ZN40_INTERNAL_8f45be47_4_k_cu_b9d1acd8_140674cuda3std3__419piecewise_constructE
	.align		8
        /*0040*/ 	.dword	_ZN40_INTERNAL_8f45be47_4_k_cu_b9d1acd8_140674cuda3std3__48in_placeE
	.align		8
        /*0048*/ 	.dword	_ZN40_INTERNAL_8f45be47_4_k_cu_b9d1acd8_140674cuda3std6ranges3__45__cpo4swapE
	.align		8
        /*0050*/ 	.dword	_ZN40_INTERNAL_8f45be47_4_k_cu_b9d1acd8_140674cuda3std6ranges3__45__cpo9iter_moveE
	.align		8
        /*0058*/ 	.dword	_ZN40_INTERNAL_8f45be47_4_k_cu_b9d1acd8_140674cute7productE
	.align		8
        /*0060*/ 	.dword	_ZN40_INTERNAL_8f45be47_4_k_cu_b9d1acd8_140674cute1_E
	.align		8
        /*0068*/ 	.dword	$str$22
	.align		8
        /*0070*/ 	.dword	$str$23


//--------------------- .text._ZN7cutlass13device_kernelINS_4gemm6kernel13GemmUniversalIN4cute5tupleIJiiiiEEENS1_10collective13CollectiveMmaINS1_34MainloopSm90TmaGmmaWarpSpecializedILi28ENS5_IJNS4_1CILi1EEESB_SB_EEENS1_35KernelTmaWarpSpecializedCooperativeEEENS5_IJNSA_ILi192EEENSA_ILi64EEENSA_ILi16EEEEEENS_10bfloat16_tENS5_IJlSB_lEEESJ_SK_NS4_8TiledMMAINS4_8MMA_AtomIJNS4_4SM904GMMA27MMA_64x64x16_F32BF16BF16_SSILNSO_5MajorE0ELSQ_0ELNSO_7ScaleInE1ELSR_1EEEEEENS4_6LayoutINS5_IJNSA_ILi2EEESB_SB_EEENS5_IJSB_NSA_ILi0EEESX_EEEEENS5_IJNS4_10UnderscoreES10_S10_EEEEENS4_13SM90_TMA_LOADENS4_14ComposedLayoutINS4_7SwizzleILi1ELi4ELi3EEENS4_18smem_ptr_flag_bitsILi16EEENSU_INS5_IJNSA_ILi8EEESH_EEENS5_IJSH_SB_EEEEEEEvNS4_8identityES13_S1D_vS1E_EENS_8epilogue10collective6detail29Sm90TmaWarpSpecializedAdapterINS1H_15DefaultEpilogueISJ_SK_SK_NS1G_6thread17LinearCombinationISJ_Li1EffLNS1L_9ScaleType4KindE0ELNS_15FloatRoundStyleE2ESJ_EENS1_15EpilogueDefaultEEEEEvvEEEEvNT_6ParamsE --------------------------
	.section	.text._ZN7cutlass13device_kernelINS_4gemm6kernel13GemmUniversalIN4cute5tupleIJiiiiEEENS1_10collective13CollectiveMmaINS1_34MainloopSm90TmaGmmaWarpSpecializedILi28ENS5_IJNS4_1CILi1EEESB_SB_EEENS1_35KernelTmaWarpSpecializedCooperativeEEENS5_IJNSA_ILi192EEENSA_ILi64EEENSA_ILi16EEEEEENS_10bfloat16_tENS5_IJlSB_lEEESJ_SK_NS4_8TiledMMAINS4_8MMA_AtomIJNS4_4SM904GMMA27MMA_64x64x16_F32BF16BF16_SSILNSO_5MajorE0ELSQ_0ELNSO_7ScaleInE1ELSR_1EEEEEENS4_6LayoutINS5_IJNSA_ILi2EEESB_SB_EEENS5_IJSB_NSA_ILi0EEESX_EEEEENS5_IJNS4_10UnderscoreES10_S10_EEEEENS4_13SM90_TMA_LOADENS4_14ComposedLayoutINS4_7SwizzleILi1ELi4ELi3EEENS4_18smem_ptr_flag_bitsILi16EEENSU_INS5_IJNSA_ILi8EEESH_EEENS5_IJSH_SB_EEEEEEEvNS4_8identityES13_S1D_vS1E_EENS_8epilogue10collective6detail29Sm90TmaWarpSpecializedAdapterINS1H_15DefaultEpilogueISJ_SK_SK_NS1G_6thread17LinearCombinationISJ_Li1EffLNS1L_9ScaleType4KindE0ELNS_15FloatRoundStyleE2ESJ_EENS1_15EpilogueDefaultEEEEEvvEEEEvNT_6ParamsE,"ax",@progbits
	.align	128
.text._ZN7cutlass13device_kernelINS_4gemm6kernel13GemmUniversalIN4cute5tupleIJiiiiEEENS1_10collective13CollectiveMmaINS1_34MainloopSm90TmaGmmaWarpSpecializedILi28ENS5_IJNS4_1CILi1EEESB_SB_EEENS1_35KernelTmaWarpSpecializedCooperativeEEENS5_IJNSA_ILi192EEENSA_ILi64EEENSA_ILi16EEEEEENS_10bfloat16_tENS5_IJlSB_lEEESJ_SK_NS4_8TiledMMAINS4_8MMA_AtomIJNS4_4SM904GMMA27MMA_64x64x16_F32BF16BF16_SSILNSO_5MajorE0ELSQ_0ELNSO_7ScaleInE1ELSR_1EEEEEENS4_6LayoutINS5_IJNSA_ILi2EEESB_SB_EEENS5_IJSB_NSA_ILi0EEESX_EEEEENS5_IJNS4_10UnderscoreES10_S10_EEEEENS4_13SM90_TMA_LOADENS4_14ComposedLayoutINS4_7SwizzleILi1ELi4ELi3EEENS4_18smem_ptr_flag_bitsILi16EEENSU_INS5_IJNSA_ILi8EEESH_EEENS5_IJSH_SB_EEEEEEEvNS4_8identityES13_S1D_vS1E_EENS_8epilogue10collective6detail29Sm90TmaWarpSpecializedAdapterINS1H_15DefaultEpilogueISJ_SK_SK_NS1G_6thread17LinearCombinationISJ_Li1EffLNS1L_9ScaleType4KindE0ELNS_15FloatRoundStyleE2ESJ_EENS1_15EpilogueDefaultEEEEEvvEEEEvNT_6ParamsE:
        .type           _ZN7cutlass13device_kernelINS_4gemm6kernel13GemmUniversalIN4cute5tupleIJiiiiEEENS1_10collective13CollectiveMmaINS1_34MainloopSm90TmaGmmaWarpSpecializedILi28ENS5_IJNS4_1CILi1EEESB_SB_EEENS1_35KernelTmaWarpSpecializedCooperativeEEENS5_IJNSA_ILi192EEENSA_ILi64EEENSA_ILi16EEEEEENS_10bfloat16_tENS5_IJlSB_lEEESJ_SK_NS4_8TiledMMAINS4_8MMA_AtomIJNS4_4SM904GMMA27MMA_64x64x16_F32BF16BF16_SSILNSO_5MajorE0ELSQ_0ELNSO_7ScaleInE1ELSR_1EEEEEENS4_6LayoutINS5_IJNSA_ILi2EEESB_SB_EEENS5_IJSB_NSA_ILi0EEESX_EEEEENS5_IJNS4_10UnderscoreES10_S10_EEEEENS4_13SM90_TMA_LOADENS4_14ComposedLayoutINS4_7SwizzleILi1ELi4ELi3EEENS4_18smem_ptr_flag_bitsILi16EEENSU_INS5_IJNSA_ILi8EEESH_EEENS5_IJSH_SB_EEEEEEEvNS4_8identityES13_S1D_vS1E_EENS_8epilogue10collective6detail29Sm90TmaWarpSpecializedAdapterINS1H_15DefaultEpilogueISJ_SK_SK_NS1G_6thread17LinearCombinationISJ_Li1EffLNS1L_9ScaleType4KindE0ELNS_15FloatRoundStyleE2ESJ_EENS1_15EpilogueDefaultEEEEEvvEEEEvNT_6ParamsE,@function
        .size           _ZN7cutlass13device_kernelINS_4gemm6kernel13GemmUniversalIN4cute5tupleIJiiiiEEENS1_10collective13CollectiveMmaINS1_34MainloopSm90TmaGmmaWarpSpecializedILi28ENS5_IJNS4_1CILi1EEESB_SB_EEENS1_35KernelTmaWarpSpecializedCooperativeEEENS5_IJNSA_ILi192EEENSA_ILi64EEENSA_ILi16EEEEEENS_10bfloat16_tENS5_IJlSB_lEEESJ_SK_NS4_8TiledMMAINS4_8MMA_AtomIJNS4_4SM904GMMA27MMA_64x64x16_F32BF16BF16_SSILNSO_5MajorE0ELSQ_0ELNSO_7ScaleInE1ELSR_1EEEEEENS4_6LayoutINS5_IJNSA_ILi2EEESB_SB_EEENS5_IJSB_NSA_ILi0EEESX_EEEEENS5_IJNS4_10UnderscoreES10_S10_EEEEENS4_13SM90_TMA_LOADENS4_14ComposedLayoutINS4_7SwizzleILi1ELi4ELi3EEENS4_18smem_ptr_flag_bitsILi16EEENSU_INS5_IJNSA_ILi8EEESH_EEENS5_IJSH_SB_EEEEEEEvNS4_8identityES13_S1D_vS1E_EENS_8epilogue10collective6detail29Sm90TmaWarpSpecializedAdapterINS1H_15DefaultEpilogueISJ_SK_SK_NS1G_6thread17LinearCombinationISJ_Li1EffLNS1L_9ScaleType4KindE0ELNS_15FloatRoundStyleE2ESJ_EENS1_15EpilogueDefaultEEEEEvvEEEEvNT_6ParamsE,(.L_x_241 - _ZN7cutlass13device_kernelINS_4gemm6kernel13GemmUniversalIN4cute5tupleIJiiiiEEENS1_10collective13CollectiveMmaINS1_34MainloopSm90TmaGmmaWarpSpecializedILi28ENS5_IJNS4_1CILi1EEESB_SB_EEENS1_35KernelTmaWarpSpecializedCooperativeEEENS5_IJNSA_ILi192EEENSA_ILi64EEENSA_ILi16EEEEEENS_10bfloat16_tENS5_IJlSB_lEEESJ_SK_NS4_8TiledMMAINS4_8MMA_AtomIJNS4_4SM904GMMA27MMA_64x64x16_F32BF16BF16_SSILNSO_5MajorE0ELSQ_0ELNSO_7ScaleInE1ELSR_1EEEEEENS4_6LayoutINS5_IJNSA_ILi2EEESB_SB_EEENS5_IJSB_NSA_ILi0EEESX_EEEEENS5_IJNS4_10UnderscoreES10_S10_EEEEENS4_13SM90_TMA_LOADENS4_14ComposedLayoutINS4_7SwizzleILi1ELi4ELi3EEENS4_18smem_ptr_flag_bitsILi16EEENSU_INS5_IJNSA_ILi8EEESH_EEENS5_IJSH_SB_EEEEEEEvNS4_8identityES13_S1D_vS1E_EENS_8epilogue10collective6detail29Sm90TmaWarpSpecializedAdapterINS1H_15DefaultEpilogueISJ_SK_SK_NS1G_6thread17LinearCombinationISJ_Li1EffLNS1L_9ScaleType4KindE0ELNS_15FloatRoundStyleE2ESJ_EENS1_15EpilogueDefaultEEEEEvvEEEEvNT_6ParamsE)
        .other          _ZN7cutlass13device_kernelINS_4gemm6kernel13GemmUniversalIN4cute5tupleIJiiiiEEENS1_10collective13CollectiveMmaINS1_34MainloopSm90TmaGmmaWarpSpecializedILi28ENS5_IJNS4_1CILi1EEESB_SB_EEENS1_35KernelTmaWarpSpecializedCooperativeEEENS5_IJNSA_ILi192EEENSA_ILi64EEENSA_ILi16EEEEEENS_10bfloat16_tENS5_IJlSB_lEEESJ_SK_NS4_8TiledMMAINS4_8MMA_AtomIJNS4_4SM904GMMA27MMA_64x64x16_F32BF16BF16_SSILNSO_5MajorE0ELSQ_0ELNSO_7ScaleInE1ELSR_1EEEEEENS4_6LayoutINS5_IJNSA_ILi2EEESB_SB_EEENS5_IJSB_NSA_ILi0EEESX_EEEEENS5_IJNS4_10UnderscoreES10_S10_EEEEENS4_13SM90_TMA_LOADENS4_14ComposedLayoutINS4_7SwizzleILi1ELi4ELi3EEENS4_18smem_ptr_flag_bitsILi16EEENSU_INS5_IJNSA_ILi8EEESH_EEENS5_IJSH_SB_EEEEEEEvNS4_8identityES13_S1D_vS1E_EENS_8epilogue10collective6detail29Sm90TmaWarpSpecializedAdapterINS1H_15DefaultEpilogueISJ_SK_SK_NS1G_6thread17LinearCombinationISJ_Li1EffLNS1L_9ScaleType4KindE0ELNS_15FloatRoundStyleE2ESJ_EENS1_15EpilogueDefaultEEEEEvvEEEEvNT_6ParamsE,@"STO_CUDA_ENTRY STV_DEFAULT"
_ZN7cutlass13device_kernelINS_4gemm6kernel13GemmUniversalIN4cute5tupleIJiiiiEEENS1_10collective13CollectiveMmaINS1_34MainloopSm90TmaGmmaWarpSpecializedILi28ENS5_IJNS4_1CILi1EEESB_SB_EEENS1_35KernelTmaWarpSpecializedCooperativeEEENS5_IJNSA_ILi192EEENSA_ILi64EEENSA_ILi16EEEEEENS_10bfloat16_tENS5_IJlSB_lEEESJ_SK_NS4_8TiledMMAINS4_8MMA_AtomIJNS4_4SM904GMMA27MMA_64x64x16_F32BF16BF16_SSILNSO_5MajorE0ELSQ_0ELNSO_7ScaleInE1ELSR_1EEEEEENS4_6LayoutINS5_IJNSA_ILi2EEESB_SB_EEENS5_IJSB_NSA_ILi0EEESX_EEEEENS5_IJNS4_10UnderscoreES10_S10_EEEEENS4_13SM90_TMA_LOADENS4_14ComposedLayoutINS4_7SwizzleILi1ELi4ELi3EEENS4_18smem_ptr_flag_bitsILi16EEENSU_INS5_IJNSA_ILi8EEESH_EEENS5_IJSH_SB_EEEEEEEvNS4_8identityES13_S1D_vS1E_EENS_8epilogue10collective6detail29Sm90TmaWarpSpecializedAdapterINS1H_15DefaultEpilogueISJ_SK_SK_NS1G_6thread17LinearCombinationISJ_Li1EffLNS1L_9ScaleType4KindE0ELNS_15FloatRoundStyleE2ESJ_EENS1_15EpilogueDefaultEEEEEvvEEEEvNT_6ParamsE:
[----:B------:R-:W0:Y:S01]  /*0000*/  LDC R1, c[0x0][0x28] ;  /* 0x00000a00ff017b82 */ /* 0x000e220000000800 */
[----:B------:R-:W1:Y:S01]  /*0010*/  S2R R18, SR_TID.X ;  /* 0x0000000000127919 */ /* 0x000e620000002100 */
[----:B------:R-:W-:Y:S01]  /*0020*/  ELECT P0, URZ, PT ;  /* 0x00000000003f782f */ /* 0x000fe20003800000 */
[----:B------:R-:W-:Y:S01]  /*0030*/  BSSY B0, `(.L_x_0) ;  /* 0x000000f000007945 */ /* 0x000fe20003800000 */
[--C-:B-1----:R-:W-:Y:S02]  /*0040*/  SHF.R.U32.HI R0, RZ, 0x5, R18.reuse ;  /* 0x00000005ff007819 */ /* 0x102fe40000011612 */
[----:B------:R-:W-:-:S03]  /*0050*/  SHF.R.U32.HI R22, RZ, 0x7, R18 ;  /* 0x00000007ff167819 */ /* 0x000fc60000011612 */
[----:B------:R-:W1:Y:S04]  /*0060*/  SHFL.IDX PT, R5, R0, RZ, 0x1f ;  /* 0x00001fff00057589 */ /* 0x000e6800000e0000 */
[----:B------:R2:W3:Y:S01]  /*0070*/  SHFL.IDX PT, R8, R22, RZ, 0x1f ;  /* 0x00001fff16087589 */ /* 0x0004e200000e0000 */
[----:B-1----:R-:W-:-:S13]  /*0080*/  ISETP.NE.OR P0, PT, R5, RZ, !P0 ;  /* 0x000000ff0500720c */ /* 0x002fda0004705670 */
[----:B0-23--:R-:W-:Y:S05]  /*0090*/  @P0 BRA `(.L_x_1) ;  /* 0x0000000000200947 */ /* 0x00dfea0003800000 */
[----:B------:R-:W-:Y:S02]  /*00a0*/  ULDC.64 UR4, c[0x0][0x198] ;  /* 0x0000660000047ab9 */ /* 0x000fe40000000a00 */
[----:B------:R-:W-:Y:S02]  /*00b0*/  UIADD3 UR6, UP0, UR4, 0xf0, URZ ;  /* 0x000000f004067890 */ /* 0x000fe4000ff1e03f */
[----:B------:R-:W-:Y:S02]  /*00c0*/  UIADD3 UR4, UP1, UR4, 0x1f0, URZ ;  /* 0x000001f004047890 */ /* 0x000fe4000ff3e03f */
[----:B------:R-:W-:Y:S02]  /*00d0*/  UIADD3.X UR7, URZ, UR5, URZ, UP0, !UPT ;  /* 0x000000053f077290 */ /* 0x000fe400087fe43f */
[----:B------:R-:W-:-:S07]  /*00e0*/  UIADD3.X UR5, URZ, UR5, URZ, UP1, !UPT ;  /* 0x000000053f057290 */ /* 0x000fce0008ffe43f */
[----:B------:R0:W-:Y:S02]  /*00f0*/  UTMACCTL.PF [UR6] ;  /* 0x00000000060079b9 */ /* 0x0001e40008040000 */
[----:B------:R0:W-:Y:S02]  /*0100*/  UTMACCTL.PF [UR4] ;  /* 0x00000000040079b9 */ /* 0x0001e40008040000 */
[----:B0-----:R-:W-:Y:S01]  /*0110*/  NOP ;  /* 0x0000000000007918 */ /* 0x001fe20000000000 */
.L_x_1:
[----:B------:R-:W-:Y:S05]  /*0120*/  BSYNC B0 ;  /* 0x0000000000007941 */ /* 0x000fea0003800000 */
.L_x_0:
[----:B------:R-:W0:Y:S02]  /*0130*/  SHFL.IDX PT, R2, R0, RZ, 0x1f ;  /* 0x00001fff00027589 */ /* 0x000e2400000e0000 */
[----:B0-----:R-:W-:-:S13]  /*0140*/  ISETP.NE.AND P0, PT, R2, RZ, PT ;  /* 0x000000ff0200720c */ /* 0x001fda0003f05270 */
[----:B------:R-:W-:Y:S05]  /*0150*/  @P0 BRA `(.L_x_2) ;  /* 0x0000000400240947 */ /* 0x000fea0003800000 */
[----:B------:R-:W-:Y:S01]  /*0160*/  ELECT P0, URZ, PT ;  /* 0x00000000003f782f */ /* 0x000fe20003800000 */
[----:B------:R-:W-:-:S12]  /*0170*/  BSSY B0, `(.L_x_2) ;  /* 0x0000047000007945 */ /* 0x000fd80003800000 */
[----:B------:R-:W-:Y:S05]  /*0180*/  @!P0 BRA `(.L_x_3) ;  /* 0x0000000400148947 */ /* 0x000fea0003800000 */
[----:B------:R-:W0:Y:S01]  /*0190*/  S2UR UR8, SR_CgaCtaId ;  /* 0x00000000000879c3 */ /* 0x000e220000008800 */
[----:B------:R-:W-:Y:S01]  /*01a0*/  UMOV UR4, 0x400 ;  /* 0x0000040000047882 */ /* 0x000fe20000000000 */
[----:B------:R-:W-:Y:S01]  /*01b0*/  UMOV UR5, 0x1 ;  /* 0x0000000100057882 */ /* 0x000fe20000000000 */
[----:B------:R-:W-:Y:S02]  /*01c0*/  UMOV UR6, 0x100 ;  /* 0x0000010000067882 */ /* 0x000fe40000000000 */
[----:B------:R-:W-:-:S04]  /*01d0*/  UIADD3 UR6, -UR6, 0x100000, URZ ;  /* 0x0010000006067890 */ /* 0x000fc8000fffe13f */
[----:B------:R-:W-:Y:S02]  /*01e0*/  USHF.L.U32 UR7, UR6, 0xb, URZ ;  /* 0x0000000b06077899 */ /* 0x000fe4000800063f */
[----:B------:R-:W-:Y:S02]  /*01f0*/  USHF.L.U32 UR6, UR6, 0x1, URZ ;  /* 0x0000000106067899 */ /* 0x000fe4000800063f */
[----:B0-----:R-:W-:Y:S02]  /*0200*/  ULEA UR8, UR8, UR4, 0x18 ;  /* 0x0000000408087291 */ /* 0x001fe4000f8ec03f */
[----:B------:R-:W-:-:S04]  /*0210*/  UIADD3 UR4, -UR5, 0x100000, URZ ;  /* 0x0010000005047890 */ /* 0x000fc8000fffe13f */
[----:B------:R-:W-:Y:S02]  /*0220*/  USHF.L.U32 UR5, UR4, 0xb, URZ ;  /* 0x0000000b04057899 */ /* 0x000fe4000800063f */
[----:B------:R-:W-:Y:S01]  /*0230*/  USHF.L.U32 UR4, UR4, 0x1, URZ ;  /* 0x0000000104047899 */ /* 0x000fe2000800063f */
[----:B------:R-:W0:Y:S11]  /*0240*/  FENCE.VIEW.ASYNC.S ;  /* 0x00000000000073c6 */ /* 0x000e360000000000 */
[----:B0-----:R0:W1:Y:S01]  /*0250*/  SYNCS.EXCH.64 URZ, [UR8], UR4 ;  /* 0x00000004083f75b2 */ /* 0x0010620008000100 */
[----:B------:R0:W2:Y:S01]  /*0260*/  SYNCS.EXCH.64 URZ, [UR8+0xe0], UR6 ;  /* 0x0000e006083f75b2 */ /* 0x0000a20008000100 */
[----:B------:R0:W3:Y:S01]  /*0270*/  SYNCS.EXCH.64 URZ, [UR8+0x8], UR4 ;  /* 0x00000804083f75b2 */ /* 0x0000e20008000100 */
[----:B------:R0:W4:Y:S01]  /*0280*/  SYNCS.EXCH.64 URZ, [UR8+0xe8], UR6 ;  /* 0x0000e806083f75b2 */ /* 0x0001220008000100 */
[----:B------:R0:W0:Y:S01]  /*0290*/  SYNCS.EXCH.64 URZ, [UR8+0x10], UR4 ;  /* 0x00001004083f75b2 */ /* 0x0000220008000100 */
        /* <DEDUP_REMOVED lines=51> */
[----:B-1234-:R-:W-:Y:S01]  /*05d0*/  NOP ;  /* 0x0000000000007918 */ /* 0x01efe20000000000 */
.L_x_3:
[----:B0-----:R-:W-:Y:S05]  /*05e0*/  BSYNC B0 ;  /* 0x0000000000007941 */ /* 0x001fea0003800000 */
.L_x_2:
[----:B------:R-:W0:Y:S01]  /*05f0*/  SHFL.IDX PT, R0, R0, RZ, 0x1f ;  /* 0x00001fff00007589 */ /* 0x000e2200000e0000 */
[----:B------:R-:W1:Y:S01]  /*0600*/  LDC R2, c[0x0][0x65c] ;  /* 0x00019700ff027b82 */ /* 0x000e620000000800 */
[----:B------:R-:W-:Y:S02]  /*0610*/  ELECT P0, URZ, PT ;  /* 0x00000000003f782f */ /* 0x000fe40003800000 */
[----:B------:R-:W-:Y:S01]  /*0620*/  LOP3.LUT R6, R6, 0xfffff7ff, RZ, 0xc0, !PT ;  /* 0xfffff7ff06067812 */ /* 0x000fe200078ec0ff */
[----:B------:R-:W2:Y:S01]  /*0630*/  S2R R3, SR_CTAID.Y ;  /* 0x0000000000037919 */ /* 0x000ea20000002600 */
[----:B------:R-:W-:Y:S01]  /*0640*/  UMOV UR4, 0x20 ;  /* 0x0000002000047882 */ /* 0x000fe20000000000 */
[----:B------:R-:W-:Y:S01]  /*0650*/  ISETP.NE.AND P2, PT, R8, RZ, PT ;  /* 0x000000ff0800720c */ /* 0x000fe20003f45270 */
[----:B------:R-:W-:Y:S01]  /*0660*/  NOP ;  /* 0x0000000000007918 */ /* 0x000fe20000000000 */
[----:B------:R-:W3:Y:S01]  /*0670*/  S2R R4, SR_CTAID.X ;  /* 0x0000000000047919 */ /* 0x000ee20000002500 */
[----:B------:R-:W-:Y:S01]  /*0680*/  NOP ;  /* 0x0000000000007918 */ /* 0x000fe20000000000 */
[----:B0-----:R-:W-:-:S02]  /*0690*/  ISETP.NE.OR P0, PT, R0, RZ, !P0 ;  /* 0x000000ff0000720c */ /* 0x001fc40004705670 */
[----:B-1----:R-:W-:-:S11]  /*06a0*/  ISETP.NE.AND P3, PT, R2, 0x1, PT ;  /* 0x000000010200780c */ /* 0x002fd60003f65270 */
[----:B------:R-:W-:Y:S01]  /*06b0*/  VOTEU.ALL UP0, P0 ;  /* 0x00000000003f7886 */ /* 0x000fe20000000000 */
[----:B------:R-:W-:Y:S01]  /*06c0*/  VOTEU.ALL UP1, P0 ;  /* 0x00000000003f7886 */ /* 0x000fe20000020000 */
[----:B------:R-:W-:Y:S01]  /*06d0*/  @P3 LOP3.LUT R6, R6, 0x800, RZ, 0xfc, !PT ;  /* 0x0000080006063812 */ /* 0x000fe200078efcff */
[----:B------:R-:W3:Y:S01]  /*06e0*/  @P3 LDC R17, c[0x0][0x10] ;  /* 0x00000400ff113b82 */ /* 0x000ee20000000800 */
[----:B------:R-:W-:Y:S01]  /*06f0*/  SHF.R.S32.HI R6, RZ, 0x1f, R5 ;  /* 0x0000001fff067819 */ /* 0x000fe20000011405 */
[----:B------:R-:W-:Y:S01]  /*0700*/  @!UP0 UMOV UR6, 0x400 ;  /* 0x0000040000068882 */ /* 0x000fe20000000000 */
[----:B------:R-:W-:-:S04]  /*0710*/  @!UP0 UIADD3 UR4, -UR4, 0x100000, URZ ;  /* 0x0010000004048890 */ /* 0x000fc8000fffe13f */
[----:B------:R-:W-:Y:S02]  /*0720*/  @!UP0 USHF.L.U32 UR5, UR4, 0xb, URZ ;  /* 0x0000000b04058899 */ /* 0x000fe4000800063f */
[----:B------:R-:W-:Y:S01]  /*0730*/  @!UP0 USHF.L.U32 UR4, UR4, 0x1, URZ ;  /* 0x0000000104048899 */ /* 0x000fe2000800063f */
[----:B------:R-:W-:Y:S01]  /*0740*/  @P3 IMAD.MOV.U32 R7, RZ, RZ, RZ ;  /* 0x000000ffff073224 */ /* 0x000fe200078e00ff */
[----:B------:R-:W-:Y:S01]  /*0750*/  LEA.HI R6, R6, R5, RZ, 0x2 ;  /* 0x0000000506067211 */ /* 0x000fe200078f10ff */
[----:B------:R-:W-:Y:S01]  /*0760*/  @P3 IMAD.MOV.U32 R11, RZ, RZ, RZ ;  /* 0x000000ffff0b3224 */ /* 0x000fe200078e00ff */
[----:B------:R-:W0:Y:S02]  /*0770*/  @!UP0 S2UR UR7, SR_CgaCtaId ;  /* 0x00000000000789c3 */ /* 0x000e240000008800 */
[----:B------:R-:W-:Y:S01]  /*0780*/  LOP3.LUT R0, R6, 0xfffffffc, RZ, 0xc0, !PT ;  /* 0xfffffffc06007812 */ /* 0x000fe200078ec0ff */
[----:B--2---:R-:W-:-:S04]  /*0790*/  @P3 IMAD.MOV.U32 R6, RZ, RZ, R3 ;  /* 0x000000ffff063224 */ /* 0x004fc800078e0003 */
[----:B------:R-:W-:Y:S01]  /*07a0*/  IMAD.IADD R0, R5, 0x1, -R0 ;  /* 0x0000000105007824 */ /* 0x000fe200078e0a00 */
[----:B------:R-:W1:Y:S01]  /*07b0*/  @!P3 LDC R9, c[0x0][0xc] ;  /* 0x00000300ff09bb82 */ /* 0x000e620000000800 */
[----:B------:R-:W-:Y:S02]  /*07c0*/  IMAD.MOV.U32 R5, RZ, RZ, RZ ;  /* 0x000000ffff057224 */ /* 0x000fe400078e00ff */
[----:B---3--:R-:W-:-:S04]  /*07d0*/  @P3 IMAD.WIDE.U32 R16, R4, R17, R6 ;  /* 0x0000001104103225 */ /* 0x008fc800078e0006 */
[----:B------:R-:W-:Y:S01]  /*07e0*/  @P3 IMAD.IADD R17, R17, 0x1, R11 ;  /* 0x0000000111113824 */ /* 0x000fe200078e020b */
[----:B0-----:R-:W-:Y:S01]  /*07f0*/  @!UP0 ULEA UR6, UR7, UR6, 0x18 ;  /* 0x0000000607068291 */ /* 0x001fe2000f8ec03f */
[----:B------:R-:W-:Y:S01]  /*0800*/  VOTEU.ALL UP0, P0 ;  /* 0x00000000003f7886 */ /* 0x000fe20000000000 */
[----:B------:R-:W-:-:S04]  /*0810*/  ISETP.NE.AND P0, PT, R0, 0x3, PT ;  /* 0x000000030000780c */ /* 0x000fc80003f05270 */
[----:B------:R-:W-:Y:S01]  /*0820*/  ISETP.EQ.OR P0, PT, R0, RZ, !P0 ;  /* 0x000000ff0000720c */ /* 0x000fe20004702670 */
[----:B-1----:R-:W-:-:S03]  /*0830*/  @!P3 IMAD.WIDE.U32 R6, R9, R3, R4 ;  /* 0x000000030906b225 */ /* 0x002fc600078e0004 */
[C---:B------:R-:W-:Y:S01]  /*0840*/  ISETP.EQ.AND P0, PT, R8.reuse, RZ, P0 ;  /* 0x000000ff0800720c */ /* 0x040fe20000702270 */
[----:B------:R-:W-:Y:S01]  /*0850*/  VIADD R8, R8, 0xffffffff ;  /* 0xffffffff08087836 */ /* 0x000fe20000000000 */
[----:B------:R-:W0:Y:S02]  /*0860*/  FENCE.VIEW.ASYNC.S ;  /* 0x00000000000073c6 */ /* 0x000e240000000000 */
[----:B0-----:R0:W1:Y:S01]  /*0870*/  @!UP0 SYNCS.EXCH.64 URZ, [UR6+0x1d0], UR4 ;  /* 0x0001d004063f85b2 */ /* 0x0010620008000100 */
[----:B------:R-:W-:Y:S01]  /*0880*/  @!P3 IMAD.MOV.U32 R16, RZ, RZ, R6 ;  /* 0x000000ffff10b224 */ /* 0x000fe200078e0006 */
[----:B------:R-:W-:Y:S01]  /*0890*/  SEL R19, RZ, 0x1, !P0 ;  /* 0x00000001ff137807 */ /* 0x000fe20004000000 */
[----:B------:R-:W-:Y:S01]  /*08a0*/  @!P3 IMAD.MOV.U32 R17, RZ, RZ, R7 ;  /* 0x000000ffff11b224 */ /* 0x000fe200078e0007 */
[----:B------:R-:W-:-:S04]  /*08b0*/  ISETP.GE.U32.AND P1, PT, R8, 0x2, PT ;  /* 0x000000020800780c */ /* 0x000fc80003f26070 */
[----:B------:R-:W-:Y:S01]  /*08c0*/  SEL R19, R19, 0x2, P1 ;  /* 0x0000000213137807 */ /* 0x000fe20000800000 */
[----:B------:R0:W1:Y:S01]  /*08d0*/  @!UP1 SYNCS.EXCH.64 URZ, [UR6+0x1d8], UR4 ;  /* 0x0001d804063f95b2 */ /* 0x0000620008000100 */
[----:B------:R-:W-:Y:S01]  /*08e0*/  NOP ;  /* 0x0000000000007918 */ /* 0x000fe20000000000 */
[----:B-1----:R-:W-:Y:S06]  /*08f0*/  BAR.SYNC.DEFER_BLOCKING 0x0 ;  /* 0x0000000000007b1d */ /* 0x002fec0000010000 */
[----:B------:R-:W-:Y:S05]  /*0900*/  @!P2 BRA `(.L_x_4) ;  /* 0x000000680054a947 */ /* 0x000fea0003800000 */
[----:B------:R-:W-:-:S13]  /*0910*/  ISETP.GT.U32.AND P0, PT, R8, 0x1, PT ;  /* 0x000000010800780c */ /* 0x000fda0003f04070 */
[----:B0-----:R-:W-:Y:S05]  /*0920*/  @P0 EXIT ;  /* 0x000000000000094d */ /* 0x001fea0003800000 */
[----:B------:R-:W-:Y:S01]  /*0930*/  ULDC.64 UR4, c[0x0][0x650] ;  /* 0x0001940000047ab9 */ /* 0x000fe20000000a00 */
[----:B------:R-:W-:Y:S01]  /*0940*/  PRMT R0, RZ, 0x7610, R0 ;  /* 0x00007610ff007816 */ /* 0x000fe20000000000 */
[----:B------:R-:W-:Y:S01]  /*0950*/  IMAD.MOV.U32 R91, RZ, RZ, -0x1 ;  /* 0xffffffffff5b7424 */ /* 0x000fe200078e00ff */
[----:B------:R-:W-:Y:S01]  /*0960*/  ISETP.GE.U32.AND P0, PT, R16, UR4, PT ;  /* 0x0000000410007c0c */ /* 0x000fe2000bf06070 */
[----:B------:R-:W-:Y:S02]  /*0970*/  IMAD.MOV.U32 R90, RZ, RZ, -0x1 ;  /* 0xffffffffff5a7424 */ /* 0x000fe400078e00ff */
[----:B------:R-:W-:Y:S01]  /*0980*/  IMAD.MOV.U32 R23, RZ, RZ, -0x1 ;  /* 0xffffffffff177424 */ /* 0x000fe200078e00ff */
[----:B------:R-:W-:-:S13]  /*0990*/  ISETP.GE.U32.AND.EX P0, PT, R17, UR5, PT, P0 ;  /* 0x0000000511007c0c */ /* 0x000fda000bf06100 */
[----:B------:R-:W-:Y:S05]  /*09a0*/  @P0 BRA `(.L_x_5) ;  /* 0x0000000400540947 */ /* 0x000fea0003800000 */
[----:B------:R-:W0:Y:S01]  /*09b0*/  LDC.64 R14, c[0x0][0x628] ;  /* 0x00018a00ff0e7b82 */ /* 0x000e220000000a00 */
[----:B------:R-:W-:Y:S02]  /*09c0*/  IMAD.MOV.U32 R6, RZ, RZ, R16 ;  /* 0x000000ffff067224 */ /* 0x000fe400078e0010 */
[----:B------:R-:W-:-:S05]  /*09d0*/  IMAD.MOV.U32 R7, RZ, RZ, R17 ;  /* 0x000000ffff077224 */ /* 0x000fca00078e0011 */
[----:B------:R-:W1:Y:S08]  /*09e0*/  LDC R0, c[0x0][0x630] ;  /* 0x00018c00ff007b82 */ /* 0x000e700000000800 */
[----:B------:R-:W2:Y:S01]  /*09f0*/  LDC.64 R20, c[0x0][0x620] ;  /* 0x00018800ff147b82 */ /* 0x000ea20000000a00 */
[----:B0-----:R-:W-:-:S04]  /*0a00*/  ISETP.NE.U32.AND P0, PT, R14, RZ, PT ;  /* 0x000000ff0e00720c */ /* 0x001fc80003f05070 */
[----:B------:R-:W-:-:S13]  /*0a10*/  ISETP.NE.AND.EX P0, PT, R15, RZ, PT, P0 ;  /* 0x000000ff0f00720c */ /* 0x000fda0003f05300 */
[----:B-12---:R-:W-:Y:S05]  /*0a20*/  @!P0 BRA `(.L_x_6) ;  /* 0x0000000000288947 */ /* 0x006fea0003800000 */
[----:B------:R-:W0:Y:S02]  /*0a30*/  LDC R11, c[0x0][0x634] ;  /* 0x00018d00ff0b7b82 */ /* 0x000e240000000800 */
[----:B0-----:R-:W-:-:S05]  /*0a40*/  IADD3 R11, P0, R16, R11, RZ ;  /* 0x0000000b100b7210 */ /* 0x001fca0007f1e0ff */
[----:B------:R-:W-:-:S04]  /*0a50*/  IMAD.X R13, RZ, RZ, R17, P0 ;  /* 0x000000ffff0d7224 */ /* 0x000fc800000e0611 */
[----:B------:R-:W-:-:S04]  /*0a60*/  IMAD.WIDE.U32 R6, R13, R14, RZ ;  /* 0x0000000e0d067225 */ /* 0x000fc800078e00ff */
[----:B------:R-:W-:-:S04]  /*0a70*/  IMAD.WIDE.U32 R8, P0, R11, R15, R6 ;  /* 0x0000000f0b087225 */ /* 0x000fc80007800006 */
[----:B------:R-:W-:-:S04]  /*0a80*/  IMAD.WIDE.U32 R6, R11, R14, RZ ;  /* 0x0000000e0b067225 */ /* 0x000fc800078e00ff */
[----:B------:R-:W-:Y:S01]  /*0a90*/  IMAD.X R11, RZ, RZ, RZ, P0 ;  /* 0x000000ffff0b7224 */ /* 0x000fe200000e06ff */
[----:B------:R-:W-:Y:S01]  /*0aa0*/  IADD3 RZ, P0, R7, R8, RZ ;  /* 0x0000000807ff7210 */ /* 0x000fe20007f1e0ff */
[----:B------:R-:W-:-:S04]  /*0ab0*/  IMAD.MOV.U32 R10, RZ, RZ, R9 ;  /* 0x000000ffff0a7224 */ /* 0x000fc800078e0009 */
[----:B------:R-:W-:-:S08]  /*0ac0*/  IMAD.WIDE.U32.X R6, R13, R15, R10, P0 ;  /* 0x0000000f0d067225 */ /* 0x000fd000000e040a */
.L_x_6:
[-CC-:B------:R-:W-:Y:S01]  /*0ad0*/  SHF.R.U64 R23, R6, R0.reuse, R7.reuse ;  /* 0x0000000006177219 */ /* 0x180fe20000001207 */
[----:B------:R-:W0:Y:S01]  /*0ae0*/  LDC R10, c[0x0][0x618] ;  /* 0x00018600ff0a7b82 */ /* 0x000e220000000800 */
[----:B------:R-:W-:Y:S01]  /*0af0*/  SHF.R.U32.HI R5, RZ, R0, R7 ;  /* 0x00000000ff057219 */ /* 0x000fe20000011607 */
[----:B------:R-:W-:Y:S01]  /*0b00*/  ULDC UR4, c[0x0][0x150] ;  /* 0x0000540000047ab9 */ /* 0x000fe20000000800 */
[----:B------:R-:W-:Y:S02]  /*0b10*/  IADD3 R9, P0, RZ, -R23, RZ ;  /* 0x80000017ff097210 */ /* 0x000fe40007f1e0ff */
[----:B------:R-:W-:-:S03]  /*0b20*/  I2FP.F32.U32 R0, R4 ;  /* 0x0000000400007245 */ /* 0x000fc60000201000 */
[----:B------:R-:W1:Y:S01]  /*0b30*/  LDC.64 R28, c[0x0][0x640] ;  /* 0x00019000ff1c7b82 */ /* 0x000e620000000a00 */
[----:B------:R-:W-:Y:S02]  /*0b40*/  IMAD.X R11, RZ, RZ, ~R5, P0 ;  /* 0x000000ffff0b7224 */ /* 0x000fe400000e0e05 */
[----:B------:R-:W-:Y:S01]  /*0b50*/  FMUL R0, R0, UR4 ;  /* 0x0000000400007c20 */ /* 0x000fe20008400000 */
[----:B------:R-:W-:Y:S01]  /*0b60*/  IMAD.WIDE.U32 R6, R9, R20, R16 ;  /* 0x0000001409067225 */ /* 0x000fe200078e0010 */
[----:B------:R-:W-:-:S03]  /*0b70*/  ULDC UR4, c[0x0][0x154] ;  /* 0x0000550000047ab9 */ /* 0x000fc60000000800 */
[----:B------:R-:W-:Y:S01]  /*0b80*/  IMAD R8, R11, R20, RZ ;  /* 0x000000140b087224 */ /* 0x000fe200078e02ff */
[----:B------:R-:W2:Y:S01]  /*0b90*/  LDC R5, c[0x0][0x144] ;  /* 0x00005100ff057b82 */ /* 0x000ea20000000800 */
[----:B------:R-:W3:Y:S02]  /*0ba0*/  F2I.U32.TRUNC.NTZ R0, R0 ;  /* 0x0000000000007305 */ /* 0x000ee4000020f000 */
[----:B------:R-:W-:-:S04]  /*0bb0*/  IMAD R9, R9, R21, R8 ;  /* 0x0000001509097224 */ /* 0x000fc800078e0208 */
[----:B------:R-:W-:Y:S01]  /*0bc0*/  IMAD.IADD R7, R7, 0x1, R9 ;  /* 0x0000000107077824 */ /* 0x000fe200078e0209 */
[----:B------:R-:W4:Y:S01]  /*0bd0*/  LDC R12, c[0x0][0x608] ;  /* 0x00018200ff0c7b82 */ /* 0x000f220000000800 */
[----:B------:R-:W-:-:S03]  /*0be0*/  IMAD.MOV.U32 R9, RZ, RZ, -0x1 ;  /* 0xffffffffff097424 */ /* 0x000fc600078e00ff */
[-CC-:B0-----:R-:W-:Y:S02]  /*0bf0*/  SHF.R.U64 R20, R6, R10.reuse, R7.reuse ;  /* 0x0000000a06147219 */ /* 0x181fe40000001207 */
[----:B------:R-:W-:Y:S02]  /*0c00*/  I2FP.F32.U32 R6, R3 ;  /* 0x0000000300067245 */ /* 0x000fe40000201000 */
[----:B------:R-:W0:Y:S01]  /*0c10*/  LDC R26, c[0x0][0x658] ;  /* 0x00019600ff1a7b82 */ /* 0x000e220000000800 */
[----:B-1----:R-:W-:Y:S01]  /*0c20*/  ISETP.NE.U32.AND P0, PT, R28, RZ, PT ;  /* 0x000000ff1c00720c */ /* 0x002fe20003f05070 */
[----:B---3--:R-:W-:Y:S01]  /*0c30*/  IMAD.MOV R8, RZ, RZ, -R0 ;  /* 0x000000ffff087224 */ /* 0x008fe200078e0a00 */
[----:B------:R-:W-:Y:S01]  /*0c40*/  SHF.R.U32.HI R7, RZ, R10, R7 ;  /* 0x0000000aff077219 */ /* 0x000fe20000011607 */
[----:B------:R-:W-:Y:S01]  /*0c50*/  FMUL R6, R6, UR4 ;  /* 0x0000000406067c20 */ /* 0x000fe20008400000 */
[----:B------:R-:W-:-:S03]  /*0c60*/  ISETP.NE.AND.EX P0, PT, R29, RZ, PT, P0 ;  /* 0x000000ff1d00720c */ /* 0x000fc60003f05300 */
[----:B------:R-:W1:Y:S01]  /*0c70*/  LDC R14, c[0x0][0x148] ;  /* 0x00005200ff0e7b82 */ /* 0x000e620000000800 */
[----:B--2---:R-:W-:-:S07]  /*0c80*/  IMAD R0, R5, R8, R4 ;  /* 0x0000000805007224 */ /* 0x004fce00078e0204 */
[----:B------:R-:W2:Y:S01]  /*0c90*/  LDC R24, c[0x0][0x600] ;  /* 0x00018000ff187b82 */ /* 0x000ea20000000800 */
[-CC-:B----4-:R-:W-:Y:S02]  /*0ca0*/  SHF.R.U64 R30, R20, R12.reuse, R7.reuse ;  /* 0x0000000c141e7219 */ /* 0x190fe40000001207 */
[----:B------:R-:W-:Y:S01]  /*0cb0*/  SHF.R.U32.HI R5, RZ, R12, R7 ;  /* 0x0000000cff057219 */ /* 0x000fe20000011607 */
[----:B------:R-:W-:Y:S01]  /*0cc0*/  IMAD.MOV.U32 R7, RZ, RZ, 0x1 ;  /* 0x00000001ff077424 */ /* 0x000fe200078e00ff */
[----:B------:R3:W4:Y:S03]  /*0cd0*/  F2I.U32.TRUNC.NTZ R12, R6 ;  /* 0x00000006000c7305 */ /* 0x000726000020f000 */
[----:B------:R-:W1:Y:S01]  /*0ce0*/  LDC R15, c[0x0][0x648] ;  /* 0x00019200ff0f7b82 */ /* 0x000e620000000800 */
[-C--:B0-----:R-:W-:Y:S02]  /*0cf0*/  SHF.L.U32 R4, R9, R26.reuse, RZ ;  /* 0x0000001a09047219 */ /* 0x081fe400000006ff */
[----:B------:R-:W-:-:S02]  /*0d00*/  SHF.R.U64 R32, R30, R26, R5 ;  /* 0x0000001a1e207219 */ /* 0x000fc40000001205 */
[----:B------:R-:W-:Y:S02]  /*0d10*/  LOP3.LUT R11, RZ, R4, RZ, 0x33, !PT ;  /* 0x00000004ff0b7212 */ /* 0x000fe400078e33ff */
[-C--:B------:R-:W-:Y:S01]  /*0d20*/  SHF.R.U32.HI R5, RZ, R26.reuse, R5 ;  /* 0x0000001aff057219 */ /* 0x080fe20000011605 */
[----:B------:R-:W0:Y:S01]  /*0d30*/  LDC R21, c[0x0][0x638] ;  /* 0x00018e00ff157b82 */ /* 0x000e220000000800 */
[----:B------:R-:W-:Y:S01]  /*0d40*/  SHF.L.U32 R10, R7, R26, RZ ;  /* 0x0000001a070a7219 */ /* 0x000fe200000006ff */
[----:B------:R-:W-:-:S06]  /*0d50*/  IMAD.MOV.U32 R4, RZ, RZ, R32 ;  /* 0x000000ffff047224 */ /* 0x000fcc00078e0020 */
[----:B------:R-:W0:Y:S01]  /*0d60*/  LDC R91, c[0x0][0x610] ;  /* 0x00018400ff5b7b82 */ /* 0x000e220000000800 */
[----:B---34-:R-:W-:Y:S05]  /*0d70*/  @!P0 BRA `(.L_x_7) ;  /* 0x0000000000288947 */ /* 0x018fea0003800000 */
[----:B------:R-:W3:Y:S02]  /*0d80*/  LDC R9, c[0x0][0x64c] ;  /* 0x00019300ff097b82 */ /* 0x000ee40000000800 */
[----:B---3--:R-:W-:-:S05]  /*0d90*/  IADD3 R9, P0, R32, R9, RZ ;  /* 0x0000000920097210 */ /* 0x008fca0007f1e0ff */
        /* <DEDUP_REMOVED lines=8> */
.L_x_7:
[----:B-1----:R-:W-:Y:S01]  /*0e20*/  SHF.R.U64 R4, R4, R15, R5 ;  /* 0x0000000f04047219 */ /* 0x002fe20000001205 */
[----:B--2---:R-:W-:Y:S01]  /*0e30*/  VIADD R5, R24, 0xffffffff ;  /* 0xffffffff18057836 */ /* 0x004fe20000000000 */
[----:B------:R-:W-:Y:S01]  /*0e40*/  LOP3.LUT R11, R30, R11, RZ, 0xc0, !PT ;  /* 0x0000000b1e0b7212 */ /* 0x000fe200078ec0ff */
[----:B------:R-:W-:Y:S02]  /*0e50*/  IMAD.MOV R12, RZ, RZ, -R12 ;  /* 0x000000ffff0c7224 */ /* 0x000fe400078e0a0c */
[----:B------:R-:W-:Y:S02]  /*0e60*/  IMAD.MOV R6, RZ, RZ, -R4 ;  /* 0x000000ffff067224 */ /* 0x000fe400078e0a04 */
[----:B------:R-:W-:Y:S01]  /*0e70*/  IMAD R11, R10, R4, R11 ;  /* 0x000000040a0b7224 */ /* 0x000fe200078e020b */
[----:B------:R-:W-:Y:S01]  /*0e80*/  LOP3.LUT R4, R20, R5, RZ, 0xc0, !PT ;  /* 0x0000000514047212 */ /* 0x000fe200078ec0ff */
[----:B------:R-:W-:Y:S02]  /*0e90*/  @P3 IMAD R0, R14, R12, R3 ;  /* 0x0000000c0e003224 */ /* 0x000fe400078e0203 */
[----:B0-----:R-:W-:-:S02]  /*0ea0*/  IMAD R3, R6, R21, R32 ;  /* 0x0000001506037224 */ /* 0x001fc400078e0220 */
[----:B------:R-:W-:Y:S02]  /*0eb0*/  IMAD R91, R11, R91, R0 ;  /* 0x0000005b0b5b7224 */ /* 0x000fe400078e0200 */
[----:B------:R-:W-:Y:S02]  /*0ec0*/  IMAD R4, R3, R24, R4 ;  /* 0x0000001803047224 */ /* 0x000fe400078e0204 */
[----:B------:R-:W-:-:S03]  /*0ed0*/  IMAD.MOV.U32 R0, RZ, RZ, 0x1 ;  /* 0x00000001ff007424 */ /* 0x000fc600078e00ff */
[----:B------:R-:W-:Y:S02]  /*0ee0*/  SEL R90, R4, R91, !P3 ;  /* 0x0000005b045a7207 */ /* 0x000fe40005800000 */
[----:B------:R-:W-:-:S07]  /*0ef0*/  SEL R91, R91, R4, !P3 ;  /* 0x000000045b5b7207 */ /* 0x000fce0005800000 */
.L_x_5:
[----:B------:R-:W-:-:S08]  /*0f00*/  NOP ;  /* 0x0000000000007918 */ /* 0x000fd00000000000 */
[----:B------:R-:W0:Y:S02]  /*0f10*/  USETMAXREG.TRY_ALLOC.CTAPOOL UP0, 0xe8 ;  /* 0x000000e8000079c8 */ /* 0x000e240008000600 */
[----:B0-----:R-:W-:-:S13]  /*0f20*/  PLOP3.LUT P0, PT, PT, PT, UP0, 0x80, 0x0 ;  /* 0x000000000000781c */ /* 0x001fda0003f0f008 */
[----:B------:R-:W-:Y:S05]  /*0f30*/  @!P0 BRA `(.L_x_5) ;  /* 0xfffffffc00f08947 */ /* 0x000fea000383ffff */
[----:B------:R-:W-:Y:S01]  /*0f40*/  ULDC.64 UR4, c[0x0][0x598] ;  /* 0x0001660000047ab9 */ /* 0x000fe20000000a00 */
[----:B------:R-:W-:Y:S01]  /*0f50*/  ULDC.64 UR36, c[0x0][0x208] ;  /* 0x0000820000247ab9 */ /* 0x000fe20000000a00 */
[----:B------:R-:W-:-:S04]  /*0f60*/  ISETP.NE.U32.AND P0, PT, RZ, UR4, PT ;  /* 0x00000004ff007c0c */ /* 0x000fc8000bf05070 */
[----:B------:R-:W-:-:S13]  /*0f70*/  ISETP.NE.AND.EX P0, PT, RZ, UR5, PT, P0 ;  /* 0x00000005ff007c0c */ /* 0x000fda000bf05300 */
[----:B------:R-:W-:Y:S05]  /*0f80*/  @!P0 BRA `(.L_x_8) ;  /* 0x00000000001c8947 */ /* 0x000fea0003800000 */
[----:B------:R-:W0:Y:S02]  /*0f90*/  LDC.64 R4, c[0x0][0x598] ;  /* 0x00016600ff047b82 */ /* 0x000e240000000a00 */
[----:B0-----:R-:W2:Y:S02]  /*0fa0*/  LDG.E.64 R4, desc[UR36][R4.64] ;  /* 0x0000002404047981 */ /* 0x001ea4000c1e1b00 */
[----:B--2---:R-:W-:-:S04]  /*0fb0*/  ISETP.NE.U32.AND P0, PT, R4, RZ, PT ;  /* 0x000000ff0400720c */ /* 0x004fc80003f05070 */
[----:B------:R-:W-:-:S13]  /*0fc0*/  ISETP.NE.AND.EX P0, PT, R5, RZ, PT, P0 ;  /* 0x000000ff0500720c */ /* 0x000fda0003f05300 */
[----:B------:R-:W-:Y:S05]  /*0fd0*/  @!P0 BRA `(.L_x_8) ;  /* 0x0000000000088947 */ /* 0x000fea0003800000 */
[----:B------:R0:W5:Y:S01]  /*0fe0*/  LD.E R88, desc[UR36][R4.64] ;  /* 0x0000002404587980 */ /* 0x000162000c101900 */
[----:B------:R-:W-:Y:S05]  /*0ff0*/  BRA `(.L_x_9) ;  /* 0x0000000000247947 */ /* 0x000fea0003800000 */
.L_x_8:
[----:B------:R-:W-:Y:S02]  /*1000*/  ULDC.64 UR4, c[0x0][0x588] ;  /* 0x0001620000047ab9 */ /* 0x000fe40000000a00 */
[----:B------:R-:W-:-:S04]  /*1010*/  ISETP.NE.U32.AND P0, PT, RZ, UR4, PT ;  /* 0x00000004ff007c0c */ /* 0x000fc8000bf05070 */
[----:B------:R-:W-:-:S13]  /*1020*/  ISETP.NE.AND.EX P0, PT, RZ, UR5, PT, P0 ;  /* 0x00000005ff007c0c */ /* 0x000fda000bf05300 */
[----:B------:R-:W-:Y:S05]  /*1030*/  @!P0 BRA `(.L_x_10) ;  /* 0x00000000000c8947 */ /* 0x000fea0003800000 */
[----:B------:R-:W0:Y:S02]  /*1040*/  LDC.64 R88, c[0x0][0x588] ;  /* 0x00016200ff587b82 */ /* 0x000e240000000a00 */
[----:B0-----:R1:W5:Y:S01]  /*1050*/  LDG.E R88, desc[UR36][R88.64] ;  /* 0x0000002458587981 */ /* 0x001362000c1e1900 */
[----:B------:R-:W-:Y:S05]  /*1060*/  BRA `(.L_x_9) ;  /* 0x0000000000087947 */ /* 0x000fea0003800000 */
.L_x_10:
[----:B------:R-:W-:Y:S02]  /*1070*/  ULDC UR4, c[0x0][0x580] ;  /* 0x0001600000047ab9 */ /* 0x000fe40000000800 */
[----:B------:R-:W-:-:S07]  /*1080*/  IMAD.U32 R88, RZ, RZ, UR4 ;  /* 0x00000004ff587e24 */ /* 0x000fce000f8e00ff */
.L_x_9:
[----:B------:R-:W-:Y:S02]  /*1090*/  ULDC.64 UR4, c[0x0][0x5a0] ;  /* 0x0001680000047ab9 */ /* 0x000fe40000000a00 */
[----:B------:R-:W-:-:S04]  /*10a0*/  ISETP.NE.U32.AND P0, PT, RZ, UR4, PT ;  /* 0x00000004ff007c0c */ /* 0x000fc8000bf05070 */
[----:B------:R-:W-:-:S13]  /*10b0*/  ISETP.NE.AND.EX P0, PT, RZ, UR5, PT, P0 ;  /* 0x00000005ff007c0c */ /* 0x000fda000bf05300 */
[----:B------:R-:W-:Y:S05]  /*10c0*/  @!P0 BRA `(.L_x_11) ;  /* 0x00000000001c8947 */ /* 0x000fea0003800000 */
[----:B0-----:R-:W0:Y:S02]  /*10d0*/  LDC.64 R4, c[0x0][0x5a0] ;  /* 0x00016800ff047b82 */ /* 0x001e240000000a00 */
[----:B0-----:R-:W2:Y:S02]  /*10e0*/  LDG.E.64 R4, desc[UR36][R4.64] ;  /* 0x0000002404047981 */ /* 0x001ea4000c1e1b00 */
[----:B--2---:R-:W-:-:S04]  /*10f0*/  ISETP.NE.U32.AND P0, PT, R4, RZ, PT ;  /* 0x000000ff0400720c */ /* 0x004fc80003f05070 */
[----:B------:R-:W-:-:S13]  /*1100*/  ISETP.NE.AND.EX P0, PT, R5, RZ, PT, P0 ;  /* 0x000000ff0500720c */ /* 0x000fda0003f05300 */
[----:B------:R-:W-:Y:S05]  /*1110*/  @!P0 BRA `(.L_x_11) ;  /* 0x0000000000088947 */ /* 0x000fea0003800000 */
[----:B-1----:R0:W5:Y:S01]  /*1120*/  LD.E R89, desc[UR36][R4.64] ;  /* 0x0000002404597980 */ /* 0x002162000c101900 */
[----:B------:R-:W-:Y:S05]  /*1130*/  BRA `(.L_x_12) ;  /* 0x0000000000247947 */ /* 0x000fea0003800000 */
.L_x_11:
[----:B------:R-:W-:Y:S02]  /*1140*/  ULDC.64 UR4, c[0x0][0x590] ;  /* 0x0001640000047ab9 */ /* 0x000fe40000000a00 */
[----:B------:R-:W-:-:S04]  /*1150*/  ISETP.NE.U32.AND P0, PT, RZ, UR4, PT ;  /* 0x00000004ff007c0c */ /* 0x000fc8000bf05070 */
[----:B------:R-:W-:-:S13]  /*1160*/  ISETP.NE.AND.EX P0, PT, RZ, UR5, PT, P0 ;  /* 0x00000005ff007c0c */ /* 0x000fda000bf05300 */
[----:B------:R-:W-:Y:S05]  /*1170*/  @!P0 BRA `(.L_x_13) ;  /* 0x00000000000c8947 */ /* 0x000fea0003800000 */
[----:B0-----:R-:W1:Y:S02]  /*1180*/  LDC.64 R4, c[0x0][0x590] ;  /* 0x00016400ff047b82 */ /* 0x001e640000000a00 */
[----:B-1----:R1:W5:Y:S01]  /*1190*/  LDG.E R89, desc[UR36][R4.64] ;  /* 0x0000002404597981 */ /* 0x002362000c1e1900 */
[----:B------:R-:W-:Y:S05]  /*11a0*/  BRA `(.L_x_12) ;  /* 0x0000000000087947 */ /* 0x000fea0003800000 */
.L_x_13:
[----:B------:R-:W-:Y:S02]  /*11b0*/  ULDC UR4, c[0x0][0x584] ;  /* 0x0001610000047ab9 */ /* 0x000fe40000000800 */
[----:B-1----:R-:W-:-:S07]  /*11c0*/  IMAD.U32 R89, RZ, RZ, UR4 ;  /* 0x00000004ff597e24 */ /* 0x002fce000f8e00ff */
.L_x_12:
[----:B------:R-:W-:-:S13]  /*11d0*/  LOP3.LUT P0, RZ, R0, 0xff, RZ, 0xc0, !PT ;  /* 0x000000ff00ff7812 */ /* 0x000fda000780c0ff */
[----:B------:R-:W-:Y:S05]  /*11e0*/  @!P0 EXIT ;  /* 0x000000000000894d */ /* 0x000fea0003800000 */
[----:B------:R-:W-:Y:S01]  /*11f0*/  ULDC UR4, c[0x0][0x28c] ;  /* 0x0000a30000047ab9 */ /* 0x000fe20000000800 */
[----:B------:R-:W-:Y:S01]  /*1200*/  LOP3.LUT R102, R19, 0x1, RZ, 0xfc, !PT ;  /* 0x0000000113667812 */ /* 0x000fe200078efcff */
[----:B------:R-:W-:Y:S01]  /*1210*/  UIADD3 UR4, UR4, 0xf, URZ ;  /* 0x0000000f04047890 */ /* 0x000fe2000fffe03f */
[----:B------:R-:W-:Y:S01]  /*1220*/  UMOV UR38, URZ ;  /* 0x0000003f00267c82 */ /* 0x000fe20008000000 */
[----:B------:R-:W-:Y:S02]  /*1230*/  UMOV UR39, URZ ;  /* 0x0000003f00277c82 */ /* 0x000fe40008000000 */
[----:B------:R-:W-:-:S04]  /*1240*/  USHF.R.S32.HI UR5, URZ, 0x1f, UR4 ;  /* 0x0000001f3f057899 */ /* 0x000fc80008011404 */
[----:B------:R-:W-:-:S04]  /*1250*/  ULEA.HI UR5, UR5, UR4, URZ, 0x4 ;  /* 0x0000000405057291 */ /* 0x000fc8000f8f203f */
[----:B------:R-:W-:-:S12]  /*1260*/  USHF.R.S32.HI UR40, URZ, 0x4, UR5 ;  /* 0x000000043f287899 */ /* 0x000fd80008011405 */
.L_x_157:
[----:B------:R-:W-:Y:S01]  /*1270*/  LOP3.LUT R0, R18, 0x80, RZ, 0xc0, !PT ;  /* 0x0000008012007812 */ /* 0x000fe200078ec0ff */
[----:B------:R-:W2:Y:S01]  /*1280*/  S2UR UR6, SR_CgaCtaId ;  /* 0x00000000000679c3 */ /* 0x000ea20000008800 */
[----:B------:R-:W-:Y:S02]  /*1290*/  UMOV UR41, 0x400 ;  /* 0x0000040000297882 */ /* 0x000fe40000000000 */
[----:B------:R-:W-:-:S06]  /*12a0*/  SHF.R.U32.HI R0, RZ, 0x7, R0 ;  /* 0x00000007ff007819 */ /* 0x000fcc0000011600 */
[----:B---3--:R-:W3:Y:S01]  /*12b0*/  SHFL.IDX PT, R0, R0, RZ, 0x1f ;  /* 0x00001fff00007589 */ /* 0x008ee200000e0000 */
[----:B--2---:R-:W-:Y:S01]  /*12c0*/  ULEA UR41, UR6, UR41, 0x18 ;  /* 0x0000002906297291 */ /* 0x004fe2000f8ec03f */
[----:B---3--:R-:W-:-:S13]  /*12d0*/  R2UR UR4, R0 ;  /* 0x00000000000472ca */ /* 0x008fda00000e0000 */
[----:B------:R-:W-:-:S04]  /*12e0*/  ULEA.HI UR5, UR4, UR4, URZ, 0x1 ;  /* 0x0000000404057291 */ /* 0x000fc8000f8f083f */
[----:B------:R-:W-:-:S04]  /*12f0*/  ULOP3.LUT UR5, UR5, 0x1ffffe, URZ, 0xc0, !UPT ;  /* 0x001ffffe05057892 */ /* 0x000fc8000f8ec03f */
[----:B------:R-:W-:-:S03]  /*1300*/  UIADD3 UR5, UR4, -UR5, URZ ;  /* 0x8000000504057290 */ /* 0x000fc6000fffe03f */
[----:B------:R-:W-:Y:S01]  /*1310*/  ULDC UR4, c[0x0][0x28c] ;  /* 0x0000a30000047ab9 */ /* 0x000fe20000000800 */
[----:B------:R-:W-:Y:S01]  /*1320*/  ULEA UR5, UR5, UR41, 0xb ;  /* 0x0000002905057291 */ /* 0x000fe2000f8e583f */
[----:B------:R-:W-:-:S03]  /*1330*/  ISETP.LT.AND P0, PT, RZ, UR4, PT ;  /* 0x00000004ff007c0c */ /* 0x000fc6000bf01270 */
[----:B------:R-:W-:-:S04]  /*1340*/  UIADD3 UR5, UR5, 0x280, URZ ;  /* 0x0000028005057890 */ /* 0x000fc8000fffe03f */
[----:B------:R-:W-:-:S04]  /*1350*/  USHF.R.U32.HI UR5, URZ, 0x4, UR5 ;  /* 0x000000043f057899 */ /* 0x000fc80008011605 */
[----:B------:R-:W-:Y:S02]  /*1360*/  ULOP3.LUT UR42, UR5, 0x3fff, URZ, 0xc0, !UPT ;  /* 0x00003fff052a7892 */ /* 0x000fe4000f8ec03f */
[----:B01--45:R-:W-:Y:S10]  /*1370*/  @P0 BRA `(.L_x_14) ;  /* 0x0000000000400947 */ /* 0x033ff40003800000 */
[----:B------:R-:W-:Y:S01]  /*1380*/  MOV R0, 0x0 ;  /* 0x0000000000007802 */ /* 0x000fe20000000f00 */
[----:B------:R-:W-:Y:S01]  /*1390*/  ULDC.64 UR4, c[0x4][0x68] ;  /* 0x01001a0000047ab9 */ /* 0x000fe20000000a00 */
[----:B------:R-:W-:Y:S01]  /*13a0*/  ULDC.64 UR6, c[0x4][0x8] ;  /* 0x0100020000067ab9 */ /* 0x000fe20000000a00 */
[----:B01----:R-:W-:Y:S01]  /*13b0*/  IMAD.U32 R4, RZ, RZ, UR4 ;  /* 0x00000004ff047e24 */ /* 0x003fe2000f8e00ff */
[----:B------:R0:W1:Y:S01]  /*13c0*/  LDC.64 R14, c[0x4][R0] ;  /* 0x01000000000e7b82 */ /* 0x0000620000000a00 */
[----:B------:R-:W-:Y:S01]  /*13d0*/  IMAD.U32 R5, RZ, RZ, UR5 ;  /* 0x00000005ff057e24 */ /* 0x000fe2000f8e00ff */
[----:B------:R-:W-:Y:S01]  /*13e0*/  ULDC.64 UR4, c[0x4][0x70] ;  /* 0x01001c0000047ab9 */ /* 0x000fe20000000a00 */
[----:B------:R-:W-:Y:S02]  /*13f0*/  IMAD.U32 R10, RZ, RZ, UR6 ;  /* 0x00000006ff0a7e24 */ /* 0x000fe4000f8e00ff */
[----:B------:R-:W-:Y:S02]  /*1400*/  IMAD.U32 R6, RZ, RZ, UR4 ;  /* 0x00000004ff067e24 */ /* 0x000fe4000f8e00ff */
[----:B------:R-:W-:-:S02]  /*1410*/  IMAD.U32 R7, RZ, RZ, UR5 ;  /* 0x00000005ff077e24 */ /* 0x000fc4000f8e00ff */
[----:B------:R-:W-:Y:S02]  /*1420*/  IMAD.U32 R11, RZ, RZ, UR7 ;  /* 0x00000007ff0b7e24 */ /* 0x000fe4000f8e00ff */
[----:B------:R-:W-:Y:S02]  /*1430*/  IMAD.MOV.U32 R8, RZ, RZ, 0x1e1 ;  /* 0x000001e1ff087424 */ /* 0x000fe400078e00ff */
[----:B------:R-:W-:Y:S02]  /*1440*/  IMAD.MOV.U32 R12, RZ, RZ, 0x1 ;  /* 0x00000001ff0c7424 */ /* 0x000fe400078e00ff */
[----:B0-----:R-:W-:-:S07]  /*1450*/  IMAD.MOV.U32 R13, RZ, RZ, RZ ;  /* 0x000000ffff0d7224 */ /* 0x001fce00078e00ff */
[----:B------:R-:W-:-:S07]  /*1460*/  LEPC R20, `(.L_x_14) ;  /* 0x000000001014794e */ /* 0x000fce0000000000 */
[----:B-1---5:R-:W-:Y:S05]  /*1470*/  CALL.ABS.NOINC R14 ;  /* 0x000000000e007343 */ /* 0x022fea0003c00000 */
.L_x_14:
[----:B------:R-:W-:-:S13]  /*1480*/  ISETP.NE.AND P0, PT, R102, 0x3, PT ;  /* 0x000000036600780c */ /* 0x000fda0003f05270 */
[----:B------:R-:W-:Y:S05]  /*1490*/  @!P0 BRA `(.L_x_15) ;  /* 0x0000000000048947 */ /* 0x000fea0003800000 */
[----:B------:R-:W-:Y:S01]  /*14a0*/  BPT.TRAP 0x1 ;  /* 0x000000040000795c */ /* 0x000fe20000300000 */
.L_x_15:
[----:B------:R-:W-:Y:S02]  /*14b0*/  IMAD.U32 R3, RZ, RZ, UR39 ;  /* 0x00000027ff037e24 */ /* 0x000fe4000f8e00ff */
[----:B------:R-:W-:-:S03]  /*14c0*/  IMAD.U32 R0, RZ, RZ, UR38 ;  /* 0x00000026ff007e24 */ /* 0x000fc6000f8e00ff */
[----:B------:R-:W-:Y:S02]  /*14d0*/  LEA R3, R3, UR41, 0x3 ;  /* 0x0000002903037c11 */ /* 0x000fe4000f8e18ff */
[----:B------:R-:W-:-:S04]  /*14e0*/  SHF.L.U32 R0, R0, 0x1f, RZ ;  /* 0x0000001f00007819 */ /* 0x000fc800000006ff */
[----:B------:R2:W3:Y:S01]  /*14f0*/  SYNCS.PHASECHK.TRANS64.TRYWAIT P1, [R3+URZ], R0 ;  /* 0x00000000030075a7 */ /* 0x0004e2000802017f */
[----:B------:R-:W-:Y:S05]  /*1500*/  @!P0 BRA `(.L_x_16) ;  /* 0x0000000000048947 */ /* 0x000fea0003800000 */
[----:B------:R-:W-:Y:S01]  /*1510*/  BPT.TRAP 0x1 ;  /* 0x000000040000795c */ /* 0x000fe20000300000 */
.L_x_16:
[----:B---3--:R-:W-:Y:S05]  /*1520*/  @P1 BRA `(.L_x_17) ;  /* 0x0000000000081947 */ /* 0x008fea0003800000 */
[----:B------:R-:W3:Y:S02]  /*1530*/  SYNCS.PHASECHK.TRANS64.TRYWAIT P1, [R3+URZ], R0 ;  /* 0x00000000030075a7 */ /* 0x000ee4000802017f */
[----:B---3--:R-:W-:Y:S05]  /*1540*/  @!P1 BRA `(.L_x_18) ;  /* 0x0000008000309947 */ /* 0x008fea0003800000 */
.L_x_17:
[----:B------:R-:W-:-:S04]  /*1550*/  UISETP.LT.AND UP0, UPT, UR40, 0x1, UPT ;  /* 0x000000012800788c */ /* 0x000fc8000bf01270 */
[----:B------:R-:W-:-:S06]  /*1560*/  USEL UR4, UR40, 0x1, UP0 ;  /* 0x0000000128047887 */ /* 0x000fcc0008000000 */
[----:B--23--:R-:W-:Y:S01]  /*1570*/  IMAD.U32 R0, RZ, RZ, UR4 ;  /* 0x00000004ff007e24 */ /* 0x00cfe2000f8e00ff */
[----:B------:R-:W-:Y:S05]  /*1580*/  WARPSYNC.ALL ;  /* 0x0000000000007948 */ /* 0x000fea0003800000 */
[----:B------:R-:W-:-:S04]  /*1590*/  IADD3 R0, -R0, UR40, RZ ;  /* 0x0000002800007c10 */ /* 0x000fc8000fffe1ff */
[----:B------:R-:W-:Y:S01]  /*15a0*/  ISETP.GE.AND P1, PT, R0, 0x1, PT ;  /* 0x000000010000780c */ /* 0x000fe20003f26270 */
[----:B------:R-:W-:Y:S01]  /*15b0*/  UIADD3 UR4, UR41, 0x2a280, URZ ;  /* 0x0002a28029047890 */ /* 0x000fe2000fffe03f */
[----:B------:R-:W-:Y:S01]  /*15c0*/  WARPGROUP.ARRIVE ;  /* 0x00000000000079c5 */ /* 0x000fe20000000000 */
[----:B------:R-:W-:Y:S02]  /*15d0*/  ULOP3.LUT UR42, UR42, 0x10000, URZ, 0xfc, !UPT ;  /* 0x000100002a2a7892 */ /* 0x000fe4000f8efc3f */
[----:B------:R-:W-:Y:S01]  /*15e0*/  USHF.R.U32.HI UR4, URZ, 0x4, UR4 ;  /* 0x000000043f047899 */ /* 0x000fe20008011604 */
[----:B------:R-:W-:Y:S01]  /*15f0*/  UMOV UR5, 0xc0000010 ;  /* 0xc000001000057882 */ /* 0x000fe20000000000 */
[----:B------:R-:W-:Y:S02]  /*1600*/  UMOV UR7, 0xc0000010 ;  /* 0xc000001000077882 */ /* 0x000fe40000000000 */
[----:B------:R-:W-:-:S04]  /*1610*/  ULOP3.LUT UR4, UR4, 0x3fff, URZ, 0xc0, !UPT ;  /* 0x00003fff04047892 */ /* 0x000fc8000f8ec03f */
[----:B------:R-:W-:Y:S02]  /*1620*/  ULOP3.LUT UR11, UR4, 0x10000, URZ, 0xfc, !UPT ;  /* 0x00010000040b7892 */ /* 0x000fe4000f8efc3f */
[----:B------:R-:W-:Y:S02]  /*1630*/  UIMAD UR4, UR39, 0x180, UR42 ;  /* 0x00000180270478a4 */ /* 0x000fe4000f8e022a */
[----:B------:R-:W-:Y:S02]  /*1640*/  ULEA UR6, UR39, UR11, 0x7 ;  /* 0x0000000b27067291 */ /* 0x000fe4000f8e383f */
[----:B------:R-:W-:-:S07]  /*1650*/  UIADD3 UR8, UR4, 0x100, URZ ;  /* 0x0000010004087890 */ /* 0x000fce000fffe03f */
[----:B------:R-:W-:Y:S01]  /*1660*/  HGMMA.64x64x16.F32.BF16 R56, gdesc[UR4], RZ, !UPT, gsb0 ;  /* 0x00e00000043879f0 */ /* 0x000fe2000c0018ff */
[----:B------:R-:W-:Y:S01]  /*1670*/  UMOV UR4, UR8 ;  /* 0x0000000800047c82 */ /* 0x000fe20008000000 */
[----:B------:R-:W-:Y:S01]  /*1680*/  UMOV UR5, 0xc0000010 ;  /* 0xc000001000057882 */ /* 0x000fe20000000000 */
[----:B------:R-:W-:Y:S02]  /*1690*/  WARPGROUP.DEPBAR.LE gsb0, 0x0 ;  /* 0x00008000000079c5 */ /* 0x000fe40000010000 */
[----:B------:R-:W-:-:S06]  /*16a0*/  WARPGROUP.ARRIVE ;  /* 0x00000000000079c5 */ /* 0x000fcc0000000000 */
[----:B------:R-:W-:Y:S03]  /*16b0*/  HGMMA.64x64x16.F32.BF16 R24, gdesc[UR4], RZ, !UPT, gsb0 ;  /* 0x00e00000041879f0 */ /* 0x000fe6000c0018ff */
[----:B------:R-:W-:Y:S02]  /*16c0*/  WARPGROUP.DEPBAR.LE gsb0, 0x0 ;  /* 0x00008000000079c5 */ /* 0x000fe40000010000 */
[----:B------:R-:W-:Y:S05]  /*16d0*/  @!P1 BRA `(.L_x_19) ;  /* 0x0000000000cc9947 */ /* 0x000fea0003800000 */
[----:B------:R-:W-:Y:S01]  /*16e0*/  UIADD3 UR4, UR39, 0x1, URZ ;  /* 0x0000000127047890 */ /* 0x000fe2000fffe03f */
[----:B------:R-:W-:Y:S01]  /*16f0*/  IMAD.MOV.U32 R3, RZ, RZ, R0 ;  /* 0x000000ffff037224 */ /* 0x000fe200078e0000 */
[----:B------:R-:W-:Y:S02]  /*1700*/  UMOV UR9, UR39 ;  /* 0x0000002700097c82 */ /* 0x000fe40008000000 */
[----:B------:R-:W-:-:S04]  /*1710*/  UISETP.NE.AND UP0, UPT, UR4, 0x1c, UPT ;  /* 0x0000001c0400788c */ /* 0x000fc8000bf05270 */
[----:B------:R-:W-:Y:S02]  /*1720*/  USEL UR5, URZ, 0x1, UP0 ;  /* 0x000000013f057887 */ /* 0x000fe40008000000 */
[----:B------:R-:W-:Y:S02]  /*1730*/  USEL UR8, UR4, URZ, UP0 ;  /* 0x0000003f04087287 */ /* 0x000fe40008000000 */
[----:B------:R-:W-:-:S06]  /*1740*/  ULOP3.LUT UR5, UR38, UR5, URZ, 0x3c, !UPT ;  /* 0x0000000526057292 */ /* 0x000fcc000f8e3c3f */
[----:B------:R-:W-:-:S07]  /*1750*/  IMAD.U32 R6, RZ, RZ, UR5 ;  /* 0x00000005ff067e24 */ /* 0x000fce000f8e00ff */
.L_x_26:
[----:B------:R-:W-:Y:S05]  /*1760*/  @!P0 BRA `(.L_x_20) ;  /* 0x0000000000048947 */ /* 0x000fea0003800000 */
[----:B------:R-:W-:Y:S01]  /*1770*/  BPT.TRAP 0x1 ;  /* 0x000000040000795c */ /* 0x000fe20000300000 */
.L_x_20:
[----:B------:R-:W-:Y:S01]  /*1780*/  ULEA UR4, UR8, UR41, 0x3 ;  /* 0x0000002908047291 */ /* 0x000fe2000f8e183f */
[----:B01----:R-:W-:-:S08]  /*1790*/  SHF.L.U32 R4, R6, 0x1f, RZ ;  /* 0x0000001f06047819 */ /* 0x003fd000000006ff */
[----:B------:R0:W1:Y:S01]  /*17a0*/  SYNCS.PHASECHK.TRANS64.TRYWAIT P1, [UR4], R4 ;  /* 0x00000004ff0075a7 */ /* 0x0000620008020144 */
[----:B------:R-:W-:Y:S05]  /*17b0*/  @!P0 BRA `(.L_x_21) ;  /* 0x0000000000048947 */ /* 0x000fea0003800000 */
[----:B------:R-:W-:Y:S01]  /*17c0*/  BPT.TRAP 0x1 ;  /* 0x000000040000795c */ /* 0x000fe20000300000 */
.L_x_21:
[----:B-1----:R-:W-:Y:S05]  /*17d0*/  @P1 BRA `(.L_x_22) ;  /* 0x0000000000081947 */ /* 0x002fea0003800000 */
[----:B------:R-:W1:Y:S02]  /*17e0*/  SYNCS.PHASECHK.TRANS64.TRYWAIT P1, [UR4], R4 ;  /* 0x00000004ff0075a7 */ /* 0x000e640008020144 */
[----:B-1----:R-:W-:Y:S05]  /*17f0*/  @!P1 BRA `(.L_x_23) ;  /* 0x0000007c00989947 */ /* 0x002fea0003800000 */
.L_x_22:
[----:B------:R-:W-:Y:S01]  /*1800*/  ULEA UR6, UR8, UR11, 0x7 ;  /* 0x0000000b08067291 */ /* 0x000fe2000f8e383f */
[----:B------:R-:W-:Y:S01]  /*1810*/  WARPGROUP.ARRIVE ;  /* 0x00000000000079c5 */ /* 0x000fe20000000000 */
[----:B------:R-:W-:Y:S01]  /*1820*/  UIMAD UR4, UR8, 0x180, UR42 ;  /* 0x00000180080478a4 */ /* 0x000fe2000f8e022a */
[----:B------:R-:W-:Y:S01]  /*1830*/  UMOV UR7, 0xc0000010 ;  /* 0xc000001000077882 */ /* 0x000fe20000000000 */
[----:B------:R-:W-:Y:S02]  /*1840*/  UMOV UR5, 0xc0000010 ;  /* 0xc000001000057882 */ /* 0x000fe40000000000 */
[----:B------:R-:W-:-:S05]  /*1850*/  UIADD3 UR10, UR4, 0x100, URZ ;  /* 0x00000100040a7890 */ /* 0x000fca000fffe03f */
[----:B------:R-:W-:Y:S01]  /*1860*/  HGMMA.64x64x16.F32.BF16 R56, gdesc[UR4], R56, gsb0 ;  /* 0x00e00000043879f0 */ /* 0x000fe20008001838 */
[----:B------:R-:W-:Y:S01]  /*1870*/  UMOV UR5, 0xc0000010 ;  /* 0xc000001000057882 */ /* 0x000fe20000000000 */
[----:B------:R-:W-:Y:S01]  /*1880*/  UMOV UR4, UR10 ;  /* 0x0000000a00047c82 */ /* 0x000fe20008000000 */
[----:B------:R-:W-:Y:S02]  /*1890*/  WARPGROUP.DEPBAR.LE gsb0, 0x0 ;  /* 0x00008000000079c5 */ /* 0x000fe40000010000 */
[----:B------:R-:W-:-:S06]  /*18a0*/  WARPGROUP.ARRIVE ;  /* 0x00000000000079c5 */ /* 0x000fcc0000000000 */
[----:B------:R-:W-:Y:S03]  /*18b0*/  HGMMA.64x64x16.F32.BF16 R24, gdesc[UR4], R24, gsb0 ;  /* 0x00e00000041879f0 */ /* 0x000fe60008001818 */
[----:B------:R-:W-:Y:S02]  /*18c0*/  WARPGROUP.DEPBAR.LE gsb0, 0x0 ;  /* 0x00008000000079c5 */ /* 0x000fe40000010000 */
[----:B------:R-:W-:Y:S05]  /*18d0*/  @!P0 BRA `(.L_x_24) ;  /* 0x0000000000048947 */ /* 0x000fea0003800000 */
[----:B------:R-:W-:Y:S01]  /*18e0*/  BPT.TRAP 0x1 ;  /* 0x000000040000795c */ /* 0x000fe20000300000 */
.L_x_24:
[----:B------:R-:W-:Y:S01]  /*18f0*/  ULEA UR4, UR9, UR41, 0x3 ;  /* 0x0000002909047291 */ /* 0x000fe2000f8e183f */
[----:B------:R-:W-:-:S03]  /*1900*/  ISETP.GT.U32.AND P1, PT, R19, 0x1, PT ;  /* 0x000000011300780c */ /* 0x000fc60003f24070 */
[----:B------:R-:W-:-:S04]  /*1910*/  UIADD3 UR4, UR4, 0xe0, URZ ;  /* 0x000000e004047890 */ /* 0x000fc8000fffe03f */
[----:B------:R-:W-:-:S09]  /*1920*/  UPRMT UR4, URZ, 0x654, UR4 ;  /* 0x000006543f047896 */ /* 0x000fd20008000004 */
[----:B------:R-:W-:Y:S01]  /*1930*/  SYNCS.ARRIVE.TRANS64.RED.A1T0 RZ, [UR4], RZ ;  /* 0x000000ffffff79a7 */ /* 0x000fe20008100404 */
[----:B------:R-:W-:Y:S05]  /*1940*/  @P1 BRA `(.L_x_25) ;  /* 0x0000000000041947 */ /* 0x000fea0003800000 */
[----:B------:R-:W-:Y:S01]  /*1950*/  BPT.TRAP 0x1 ;  /* 0x000000040000795c */ /* 0x000fe20000300000 */
.L_x_25:
[----:B------:R-:W-:Y:S01]  /*1960*/  UIADD3 UR8, UR8, 0x1, URZ ;  /* 0x0000000108087890 */ /* 0x000fe2000fffe03f */
[C---:B------:R-:W-:Y:S01]  /*1970*/  ISETP.GT.AND P1, PT, R3.reuse, 0x1, PT ;  /* 0x000000010300780c */ /* 0x040fe20003f24270 */
[----:B------:R-:W-:Y:S01]  /*1980*/  UIADD3 UR9, UR9, 0x1, URZ ;  /* 0x0000000109097890 */ /* 0x000fe2000fffe03f */
[----:B------:R-:W-:Y:S01]  /*1990*/  VIADD R3, R3, 0xffffffff ;  /* 0xffffffff03037836 */ /* 0x000fe20000000000 */
[----:B------:R-:W-:Y:S02]  /*19a0*/  UISETP.NE.AND UP0, UPT, UR8, 0x1c, UPT ;  /* 0x0000001c0800788c */ /* 0x000fe4000bf05270 */
[----:B------:R-:W-:Y:S02]  /*19b0*/  UISETP.NE.AND UP1, UPT, UR9, 0x1c, UPT ;  /* 0x0000001c0900788c */ /* 0x000fe4000bf25270 */
[----:B------:R-:W-:Y:S02]  /*19c0*/  USEL UR4, URZ, 0x1, UP0 ;  /* 0x000000013f047887 */ /* 0x000fe40008000000 */
[----:B------:R-:W-:-:S02]  /*19d0*/  USEL UR8, UR8, URZ, UP0 ;  /* 0x0000003f08087287 */ /* 0x000fc40008000000 */
[----:B------:R-:W-:Y:S02]  /*19e0*/  USEL UR9, UR9, URZ, UP1 ;  /* 0x0000003f09097287 */ /* 0x000fe40008800000 */
[----:B------:R-:W-:Y:S01]  /*19f0*/  LOP3.LUT R6, R6, UR4, RZ, 0x3c, !PT ;  /* 0x0000000406067c12 */ /* 0x000fe2000f8e3cff */
[----:B------:R-:W-:Y:S09]  /*1a00*/  @P1 BRA `(.L_x_26) ;  /* 0xfffffffc00541947 */ /* 0x000ff2000383ffff */
.L_x_19:
[----:B------:R-:W2:Y:S02]  /*1a10*/  LDC R3, c[0x0][0x28c] ;  /* 0x0000a300ff037b82 */ /* 0x000ea40000000800 */
[----:B--2---:R-:W-:-:S13]  /*1a20*/  ISETP.GE.AND P1, PT, R3, 0x1, PT ;  /* 0x000000010300780c */ /* 0x004fda0003f26270 */
[----:B------:R-:W-:Y:S05]  /*1a30*/  @!P1 BRA `(.L_x_27) ;  /* 0x0000000000349947 */ /* 0x000fea0003800000 */
[----:B------:R-:W-:Y:S05]  /*1a40*/  @!P0 BRA `(.L_x_28) ;  /* 0x0000000000048947 */ /* 0x000fea0003800000 */
[----:B------:R-:W-:Y:S01]  /*1a50*/  BPT.TRAP 0x1 ;  /* 0x000000040000795c */ /* 0x000fe20000300000 */
.L_x_28:
[----:B------:R-:W-:Y:S01]  /*1a60*/  VIADD R3, R0, UR39 ;  /* 0x0000002700037c36 */ /* 0x000fe20008000000 */
[----:B------:R-:W-:-:S04]  /*1a70*/  ISETP.GT.U32.AND P0, PT, R19, 0x1, PT ;  /* 0x000000011300780c */ /* 0x000fc80003f04070 */
[----:B01----:R-:W-:-:S05]  /*1a80*/  SHF.R.U32.HI R4, RZ, 0x2, R3 ;  /* 0x00000002ff047819 */ /* 0x003fca0000011603 */
[----:B------:R-:W-:-:S04]  /*1a90*/  IMAD.WIDE.U32 R4, R4, 0x24924925, RZ ;  /* 0x2492492504047825 */ /* 0x000fc800078e00ff */
[----:B------:R-:W-:-:S05]  /*1aa0*/  IMAD R4, R5, -0x1c, R3 ;  /* 0xffffffe405047824 */ /* 0x000fca00078e0203 */
[----:B------:R-:W-:-:S05]  /*1ab0*/  LEA R4, R4, UR41, 0x3 ;  /* 0x0000002904047c11 */ /* 0x000fca000f8e18ff */
[----:B------:R-:W-:-:S05]  /*1ac0*/  VIADD R4, R4, 0xe0 ;  /* 0x000000e004047836 */ /* 0x000fca0000000000 */
[----:B------:R-:W-:-:S04]  /*1ad0*/  PRMT R4, RZ, 0x654, R4 ;  /* 0x00000654ff047816 */ /* 0x000fc80000000004 */
[----:B------:R2:W-:Y:S01]  /*1ae0*/  SYNCS.ARRIVE.TRANS64.RED.A1T0 RZ, [R4+URZ], RZ ;  /* 0x000000ff04ff79a7 */ /* 0x0005e2000810043f */
[----:B------:R-:W-:Y:S05]  /*1af0*/  @P0 BRA `(.L_x_27) ;  /* 0x0000000000040947 */ /* 0x000fea0003800000 */
[----:B------:R-:W-:Y:S01]  /*1b00*/  BPT.TRAP 0x1 ;  /* 0x000000040000795c */ /* 0x000fe20000300000 */
.L_x_27:
[----:B------:R-:W3:Y:S01]  /*1b10*/  LDC R7, c[0x0][0x288] ;  /* 0x0000a200ff077b82 */ /* 0x000ee20000000800 */
[----:B------:R-:W-:Y:S01]  /*1b20*/  LOP3.LUT R0, R22, 0x1, RZ, 0xc0, !PT ;  /* 0x0000000116007812 */ /* 0x000fe200078ec0ff */
[----:B01----:R-:W-:Y:S01]  /*1b30*/  IMAD.SHL.U32 R5, R90, 0x40, RZ ;  /* 0x000000405a057824 */ /* 0x003fe200078e00ff */
[----:B------:R-:W-:Y:S01]  /*1b40*/  SHF.R.U32.HI R3, RZ, 0x2, R18 ;  /* 0x00000002ff037819 */ /* 0x000fe20000011612 */
[----:B------:R-:W-:Y:S01]  /*1b50*/  UIADD3 UR39, UR40, UR39, URZ ;  /* 0x0000002728277290 */ /* 0x000fe2000fffe03f */
[----:B--2---:R-:W-:Y:S01]  /*1b60*/  LOP3.LUT R4, R18, 0x60, RZ, 0xc0, !PT ;  /* 0x0000006012047812 */ /* 0x004fe200078ec0ff */
[----:B------:R-:W-:Y:S01]  /*1b70*/  IMAD.SHL.U32 R98, R0, 0x40, RZ ;  /* 0x0000004000627824 */ /* 0x000fe200078e00ff */
[----:B------:R-:W-:Y:S01]  /*1b80*/  LOP3.LUT R3, R3, 0x7, RZ, 0xc0, !PT ;  /* 0x0000000703037812 */ /* 0x000fe200078ec0ff */
[----:B------:R-:W-:Y:S01]  /*1b90*/  UISETP.GT.U32.AND UP0, UPT, UR39, 0x1b, UPT ;  /* 0x0000001b2700788c */ /* 0x000fe2000bf04070 */
[----:B------:R-:W-:Y:S01]  /*1ba0*/  SHF.R.U32.HI R4, RZ, 0x1, R4 ;  /* 0x00000001ff047819 */ /* 0x000fe20000011604 */
[----:B------:R-:W-:Y:S01]  /*1bb0*/  IMAD.SHL.U32 R6, R18, 0x2, RZ ;  /* 0x0000000212067824 */ /* 0x000fe200078e00ff */
[--C-:B------:R-:W-:Y:S01]  /*1bc0*/  LOP3.LUT R98, R98, 0x40, R3.reuse, 0xe2, !PT ;  /* 0x0000004062627812 */ /* 0x100fe200078ee203 */
[----:B------:R-:W-:Y:S01]  /*1bd0*/  ULDC UR7, c[0x0][0x284] ;  /* 0x0000a10000077ab9 */ /* 0x000fe20000000800 */
[-C--:B------:R-:W-:Y:S01]  /*1be0*/  IADD3 R3, RZ, -R4.reuse, -R3 ;  /* 0x80000004ff037210 */ /* 0x080fe20007ffe803 */
[----:B------:R-:W-:Y:S01]  /*1bf0*/  UISETP.LT.U32.AND UP0, UPT, UR40, 0x1c, UP0 ;  /* 0x0000001c2800788c */ /* 0x000fe20008701070 */
[----:B------:R-:W-:Y:S01]  /*1c00*/  LOP3.LUT R98, R98, R4, RZ, 0xfc, !PT ;  /* 0x0000000462627212 */ /* 0x000fe200078efcff */
[----:B------:R-:W-:Y:S01]  /*1c10*/  UISETP.GE.U32.AND UP1, UPT, UR40, 0x1c, UPT ;  /* 0x0000001c2800788c */ /* 0x000fe2000bf26070 */
[----:B------:R-:W-:Y:S01]  /*1c20*/  SHF.R.S32.HI R21, RZ, 0x1f, R23 ;  /* 0x0000001fff157819 */ /* 0x000fe20000011417 */
[----:B------:R-:W-:Y:S01]  /*1c30*/  IMAD R3, R0, -0x40, R3 ;  /* 0xffffffc000037824 */ /* 0x000fe200078e0203 */
[----:B------:R-:W-:Y:S01]  /*1c40*/  LOP3.LUT R0, R18, 0x3, RZ, 0xc0, !PT ;  /* 0x0000000312007812 */ /* 0x000fe200078ec0ff */
[----:B------:R-:W-:Y:S01]  /*1c50*/  ULDC.64 UR8, c[0x0][0x5d0] ;  /* 0x0001740000087ab9 */ /* 0x000fe20000000a00 */
[----:B------:R-:W-:Y:S01]  /*1c60*/  LOP3.LUT R6, R5, 0x6, R6, 0xf8, !PT ;  /* 0x0000000605067812 */ /* 0x000fe200078ef806 */
[----:B------:R-:W-:Y:S01]  /*1c70*/  USHF.R.U32.HI UR4, URZ, 0x2, UR39 ;  /* 0x000000023f047899 */ /* 0x000fe20008011627 */
[----:B------:R-:W-:Y:S01]  /*1c80*/  IMAD R8, R21, UR8, RZ ;  /* 0x0000000815087c24 */ /* 0x000fe2000f8e02ff */
[----:B---3--:R-:W-:Y:S01]  /*1c90*/  ISETP.GE.AND P0, PT, R5, R7, PT ;  /* 0x000000070500720c */ /* 0x008fe20003f06270 */
[----:B------:R-:W-:Y:S01]  /*1ca0*/  IMAD R4, R0, -0x2, R7 ;  /* 0xfffffffe00047824 */ /* 0x000fe200078e0207 */
[----:B------:R-:W-:Y:S01]  /*1cb0*/  USEL UR6, URZ, 0x1, !UP0 ;  /* 0x000000013f067887 */ /* 0x000fe2000c000000 */
[----:B------:R-:W-:Y:S01]  /*1cc0*/  IMAD R0, R91, 0xc0, RZ ;  /* 0x000000c05b007824 */ /* 0x000fe200078e02ff */
[----:B------:R-:W-:Y:S01]  /*1cd0*/  SHF.R.S32.HI R7, RZ, 0x1f, R6 ;  /* 0x0000001fff077819 */ /* 0x000fe20000011406 */
[----:B------:R-:W-:Y:S01]  /*1ce0*/  UIMAD.WIDE.U32 UR4, UR4, 0x24924925, URZ ;  /* 0x24924925040478a5 */ /* 0x000fe2000f8e003f */
[C---:B------:R-:W-:Y:S01]  /*1cf0*/  IMAD R11, R23.reuse, UR9, R8 ;  /* 0x00000009170b7c24 */ /* 0x040fe2000f8e0208 */
[----:B------:R-:W-:Y:S01]  /*1d00*/  ULOP3.LUT UR38, UR38, UR6, URZ, 0x3c, !UPT ;  /* 0x0000000626267292 */ /* 0x000fe2000f8e3c3f */
[C---:B------:R-:W-:Y:S01]  /*1d10*/  ISETP.GE.OR P0, PT, R0.reuse, UR7, P0 ;  /* 0x0000000700007c0c */ /* 0x040fe20008706670 */
[----:B------:R-:W-:Y:S01]  /*1d20*/  IMAD.WIDE.U32 R8, R23, UR8, R6 ;  /* 0x0000000817087c25 */ /* 0x000fe2000f8e0006 */
[----:B------:R-:W-:Y:S01]  /*1d30*/  UIMAD UR39, UR5, -0x1c, UR39 ;  /* 0xffffffe4052778a4 */ /* 0x000fe2000f8e0227 */
[----:B------:R-:W-:Y:S01]  /*1d40*/  IADD3 R3, -R0, UR7, R3 ;  /* 0x0000000700037c10 */ /* 0x000fe2000fffe103 */
[----:B------:R-:W-:Y:S01]  /*1d50*/  @UP1 ULOP3.LUT UR38, UR38, 0x1, UR5, 0x78, !UPT ;  /* 0x0000000126261892 */ /* 0x000fe2000f8e7805 */
[----:B------:R-:W-:-:S02]  /*1d60*/  IMAD.MOV.U32 R99, RZ, RZ, RZ ;  /* 0x000000ffff637224 */ /* 0x000fc400078e00ff */
[----:B------:R-:W-:Y:S02]  /*1d70*/  IMAD.IADD R9, R9, 0x1, R11 ;  /* 0x0000000109097824 */ /* 0x000fe400078e020b */
[----:B------:R-:W-:-:S04]  /*1d80*/  IMAD.WIDE R98, R91, 0xc0, R98 ;  /* 0x000000c05b627825 */ /* 0x000fc800078e0262 */
[----:B------:R-:W-:Y:S02]  /*1d90*/  IMAD.IADD R4, R4, 0x1, -R5 ;  /* 0x0000000104047824 */ /* 0x000fe400078e0a05 */
[----:B------:R-:W-:Y:S01]  /*1da0*/  IMAD.MOV.U32 R0, RZ, RZ, -0x1 ;  /* 0xffffffffff007424 */ /* 0x000fe200078e00ff */
[----:B------:R-:W-:Y:S06]  /*1db0*/  @P0 BRA `(.L_x_29) ;  /* 0x0000004c007c0947 */ /* 0x000fec0003800000 */
[----:B------:R-:W0:Y:S01]  /*1dc0*/  LDC.64 R12, c[0x0][0x5c8] ;  /* 0x00017200ff0c7b82 */ /* 0x000e220000000a00 */
[----:B-----5:R-:W-:Y:S01]  /*1dd0*/  FSETP.NEU.AND P1, PT, R89, RZ, PT ;  /* 0x000000ff5900720b */ /* 0x020fe20003f2d000 */
[----:B------:R-:W-:Y:S01]  /*1de0*/  BSSY B0, `(.L_x_29) ;  /* 0x00004dc000007945 */ /* 0x000fe20003800000 */
[----:B------:R-:W-:-:S04]  /*1df0*/  ISETP.GT.AND P6, PT, R4, RZ, PT ;  /* 0x000000ff0400720c */ /* 0x000fc80003fc4270 */
[----:B------:R-:W-:Y:S01]  /*1e00*/  ISETP.GT.AND P0, PT, R3, RZ, P6 ;  /* 0x000000ff0300720c */ /* 0x000fe20003704270 */
[-C--:B0-----:R-:W-:Y:S02]  /*1e10*/  IMAD R5, R99, R12.reuse, RZ ;  /* 0x0000000c63057224 */ /* 0x081fe400078e02ff */
[----:B------:R-:W-:-:S04]  /*1e20*/  IMAD.WIDE.U32 R104, R98, R12, R8 ;  /* 0x0000000c62687225 */ /* 0x000fc800078e0008 */
[----:B------:R-:W-:-:S04]  /*1e30*/  IMAD R5, R98, R13, R5 ;  /* 0x0000000d62057224 */ /* 0x000fc800078e0205 */
[----:B------:R-:W-:Y:S01]  /*1e40*/  IMAD.IADD R93, R105, 0x1, R5 ;  /* 0x00000001695d7824 */ /* 0x000fe200078e0205 */
[----:B------:R-:W-:Y:S06]  /*1e50*/  @!P1 BRA `(.L_x_30) ;  /* 0x0000003400789947 */ /* 0x000fec0003800000 */
[----:B------:R-:W0:Y:S01]  /*1e60*/  LDC.64 R14, c[0x0][0x5b8] ;  /* 0x00016e00ff0e7b82 */ /* 0x000e220000000a00 */
[----:B------:R-:W-:-:S07]  /*1e70*/  ULDC.64 UR4, c[0x0][0x5c0] ;  /* 0x0001700000047ab9 */ /* 0x000fce0000000a00 */
[----:B------:R-:W1:Y:S08]  /*1e80*/  LDC.64 R94, c[0x0][0x5b0] ;  /* 0x00016c00ff5e7b82 */ /* 0x000e700000000a00 */
[----:B------:R-:W2:Y:S01]  /*1e90*/  LDC.64 R10, c[0x0][0x5a8] ;  /* 0x00016a00ff0a7b82 */ /* 0x000ea20000000a00 */
[-C--:B0-----:R-:W-:Y:S02]  /*1ea0*/  IMAD R8, R21, R14.reuse, RZ ;  /* 0x0000000e15087224 */ /* 0x081fe400078e02ff */
[----:B------:R-:W-:-:S04]  /*1eb0*/  IMAD.WIDE.U32 R20, R23, R14, R6 ;  /* 0x0000000e17147225 */ /* 0x000fc800078e0006 */
[----:B------:R-:W-:Y:S02]  /*1ec0*/  IMAD R103, R23, R15, R8 ;  /* 0x0000000f17677224 */ /* 0x000fe400078e0208 */
[-C--:B-1----:R-:W-:Y:S02]  /*1ed0*/  IMAD R5, R99, R94.reuse, RZ ;  /* 0x0000005e63057224 */ /* 0x082fe400078e02ff */
[----:B------:R-:W-:Y:S02]  /*1ee0*/  IMAD.IADD R91, R21, 0x1, R103 ;  /* 0x00000001155b7824 */ /* 0x000fe400078e0267 */
[----:B------:R-:W-:Y:S02]  /*1ef0*/  IMAD.MOV.U32 R90, RZ, RZ, R20 ;  /* 0x000000ffff5a7224 */ /* 0x000fe400078e0014 */
[C---:B------:R-:W-:Y:S02]  /*1f00*/  IMAD R109, R98.reuse, R95, R5 ;  /* 0x0000005f626d7224 */ /* 0x040fe400078e0205 */
[----:B------:R-:W-:-:S04]  /*1f10*/  IMAD.WIDE.U32 R8, R98, R94, R90 ;  /* 0x0000005e62087225 */ /* 0x000fc800078e005a */
[----:B------:R-:W-:Y:S01]  /*1f20*/  IMAD.IADD R5, R9, 0x1, R109 ;  /* 0x0000000109057824 */ /* 0x000fe200078e026d */
[----:B--2---:R-:W-:-:S04]  /*1f30*/  LEA R96, P1, R8, R10, 0x1 ;  /* 0x0000000a08607211 */ /* 0x004fc800078208ff */
[----:B------:R-:W-:-:S05]  /*1f40*/  LEA.HI.X R97, R8, R11, R5, 0x1, P1 ;  /* 0x0000000b08617211 */ /* 0x000fca00008f0c05 */
[----:B------:R-:W2:Y:S01]  /*1f50*/  @P0 LDG.E.LTC128B.U16 R5, desc[UR36][R96.64] ;  /* 0x0000002460050981 */ /* 0x000ea2000c1e1520 */
[----:B------:R-:W-:Y:S01]  /*1f60*/  ISETP.GT.AND P4, PT, R4, 0x1, PT ;  /* 0x000000010400780c */ /* 0x000fe20003f84270 */
[----:B------:R-:W-:Y:S01]  /*1f70*/  IMAD.WIDE.U32 R8, R98, R94, R6 ;  /* 0x0000005e62087225 */ /* 0x000fe200078e0006 */
[----:B------:R-:W-:Y:S02]  /*1f80*/  BSSY B1, `(.L_x_31) ;  /* 0x0000013000017945 */ /* 0x000fe40003800000 */
[----:B------:R-:W-:Y:S01]  /*1f90*/  P2R R107, PR, RZ, 0x10 ;  /* 0x00000010ff6b7803 */ /* 0x000fe20000000000 */
[----:B------:R-:W-:Y:S02]  /*1fa0*/  IMAD.IADD R9, R109, 0x1, R9 ;  /* 0x000000016d097824 */ /* 0x000fe400078e0209 */
[----:B------:R-:W-:-:S04]  /*1fb0*/  IMAD.WIDE.U32 R100, R23, R14, R8 ;  /* 0x0000000e17647225 */ /* 0x000fc800078e0008 */
[----:B------:R-:W-:Y:S01]  /*1fc0*/  IMAD.IADD R9, R103, 0x1, R101 ;  /* 0x0000000167097824 */ /* 0x000fe200078e0265 */
[----:B------:R-:W-:Y:S02]  /*1fd0*/  LEA R8, P2, R100, R10, 0x1 ;  /* 0x0000000a64087211 */ /* 0x000fe400078408ff */
[----:B------:R-:W-:Y:S02]  /*1fe0*/  SHF.L.U64.HI R101, R94, 0x3, R95 ;  /* 0x000000035e657819 */ /* 0x000fe4000001025f */
[----:B------:R-:W-:Y:S01]  /*1ff0*/  LEA.HI.X R9, R100, R11, R9, 0x1, P2 ;  /* 0x0000000b64097211 */ /* 0x000fe200010f0c09 */
[----:B------:R-:W-:Y:S02]  /*2000*/  IMAD.SHL.U32 R100, R94, 0x8, RZ ;  /* 0x000000085e647824 */ /* 0x000fe400078e00ff */
[----:B--2---:R-:W-:-:S04]  /*2010*/  IMAD.U32 R92, R5, 0x10000, RZ ;  /* 0x00010000055c7824 */ /* 0x004fc800078e00ff */
[----:B------:R-:W-:Y:S01]  /*2020*/  FMUL R15, R92, R89 ;  /* 0x000000595c0f7220 */ /* 0x000fe20000400000 */
[----:B------:R-:W-:-:S03]  /*2030*/  LEA R92, P1, R104, UR4, 0x1 ;  /* 0x00000004685c7c11 */ /* 0x000fc6000f8208ff */
[----:B------:R-:W-:Y:S01]  /*2040*/  FFMA R15, R56, R88, R15 ;  /* 0x00000058380f7223 */ /* 0x000fe2000000000f */
[----:B------:R-:W-:Y:S02]  /*2050*/  LEA.HI.X R93, R104, UR5, R93, 0x1, P1 ;  /* 0x00000005685d7c11 */ /* 0x000fe400088f0c5d */
[----:B------:R-:W-:Y:S02]  /*2060*/  ISETP.GT.AND P1, PT, R3, RZ, P4 ;  /* 0x000000ff0300720c */ /* 0x000fe40002724270 */
[----:B------:R-:W-:-:S05]  /*2070*/  F2FP.BF16.F32.PACK_AB R15, RZ, R15 ;  /* 0x0000000fff0f723e */ /* 0x000fca00000010ff */
[----:B------:R0:W-:Y:S06]  /*2080*/  @P0 STG.E.U16 desc[UR36][R92.64], R15 ;  /* 0x0000000f5c000986 */ /* 0x0001ec000c101524 */
[----:B------:R-:W-:Y:S05]  /*2090*/  @!P1 BRA `(.L_x_32) ;  /* 0x0000000000049947 */ /* 0x000fea0003800000 */
[----:B------:R1:W5:Y:S02]  /*20a0*/  LDG.E.LTC128B.U16 R5, desc[UR36][R8.64+0x2] ;  /* 0x0000022408057981 */ /* 0x000364000c1e1520 */
.L_x_32:
[----:B------:R-:W-:Y:S05]  /*20b0*/  BSYNC B1 ;  /* 0x0000000000017941 */ /* 0x000fea0003800000 */
.L_x_31:
[----:B------:R-:W-:Y:S01]  /*20c0*/  IMAD.WIDE.U32 R104, R98, R94, R100 ;  /* 0x0000005e62687225 */ /* 0x000fe200078e0064 */
[----:B------:R-:W-:-:S03]  /*20d0*/  ISETP.GT.AND P0, PT, R3, 0x8, P6 ;  /* 0x000000080300780c */ /* 0x000fc60003704270 */
[----:B-----5:R-:W-:Y:S01]  /*20e0*/  IMAD.U32 R56, R5, 0x10000, RZ ;  /* 0x0001000005387824 */ /* 0x020fe200078e00ff */
[----:B0-----:R-:W-:Y:S01]  /*20f0*/  IADD3 R15, P2, R20, R104, RZ ;  /* 0x00000068140f7210 */ /* 0x001fe20007f5e0ff */
[----:B------:R-:W-:Y:S02]  /*2100*/  IMAD.IADD R109, R109, 0x1, R105 ;  /* 0x000000016d6d7824 */ /* 0x000fe400078e0269 */
[----:B------:R-:W-:Y:S02]  /*2110*/  FMUL R56, R56, R89 ;  /* 0x0000005938387220 */ /* 0x000fe40000400000 */
[----:B------:R-:W-:Y:S02]  /*2120*/  IMAD.X R96, R109, 0x1, R91, P2 ;  /* 0x000000016d607824 */ /* 0x000fe400010e065b */
[----:B------:R-:W-:Y:S01]  /*2130*/  FFMA R57, R57, R88, R56 ;  /* 0x0000005839397223 */ /* 0x000fe20000000038 */
[----:B------:R-:W-:-:S04]  /*2140*/  LEA R56, P2, R15, R10, 0x1 ;  /* 0x0000000a0f387211 */ /* 0x000fc800078408ff */
[----:B------:R-:W-:Y:S02]  /*2150*/  F2FP.BF16.F32.PACK_AB R97, RZ, R57 ;  /* 0x00000039ff61723e */ /* 0x000fe400000010ff */
[----:B------:R-:W-:Y:S02]  /*2160*/  LEA.HI.X R57, R15, R11, R96, 0x1, P2 ;  /* 0x0000000b0f397211 */ /* 0x000fe400010f0c60 */
[----:B------:R-:W-:Y:S01]  /*2170*/  PRMT R15, R5, 0x7610, R15 ;  /* 0x00007610050f7816 */ /* 0x000fe2000000000f */
[----:B------:R0:W-:Y:S05]  /*2180*/  @P1 STG.E.U16 desc[UR36][R92.64+0x2], R97 ;  /* 0x000002615c001986 */ /* 0x0001ea000c101524 */
[----:B------:R2:W3:Y:S01]  /*2190*/  @P0 LDG.E.LTC128B.U16 R15, desc[UR36][R56.64] ;  /* 0x00000024380f0981 */ /* 0x0004e2000c1e1520 */
[----:B------:R-:W-:Y:S01]  /*21a0*/  IADD3 R104, P1, R6, R104, RZ ;  /* 0x0000006806687210 */ /* 0x000fe20007f3e0ff */
[----:B------:R-:W-:Y:S01]  /*21b0*/  BSSY B1, `(.L_x_33) ;  /* 0x0000012000017945 */ /* 0x000fe20003800000 */
[----:B------:R-:W-:-:S03]  /*21c0*/  SHF.L.U64.HI R111, R12, 0x4, R13 ;  /* 0x000000040c6f7819 */ /* 0x000fc6000001020d */
[----:B------:R-:W-:Y:S01]  /*21d0*/  IMAD.X R105, R7, 0x1, R109, P1 ;  /* 0x0000000107697824 */ /* 0x000fe200008e066d */
[----:B------:R-:W-:Y:S01]  /*21e0*/  ISETP.GT.AND P1, PT, R3, 0x8, P4 ;  /* 0x000000080300780c */ /* 0x000fe20002724270 */
[----:B------:R-:W-:Y:S02]  /*21f0*/  IMAD.SHL.U32 R109, R12, 0x10, RZ ;  /* 0x000000100c6d7824 */ /* 0x000fe400078e00ff */
[----:B------:R-:W-:-:S03]  /*2200*/  IMAD.WIDE.U32 R104, R23, R14, R104 ;  /* 0x0000000e17687225 */ /* 0x000fc600078e0068 */
[----:B--2---:R-:W-:Y:S01]  /*2210*/  LEA R56, P3, R104, R10, 0x1 ;  /* 0x0000000a68387211 */ /* 0x004fe200078608ff */
[----:B---3--:R-:W-:-:S04]  /*2220*/  IMAD.U32 R96, R15, 0x10000, RZ ;  /* 0x000100000f607824 */ /* 0x008fc800078e00ff */
[----:B------:R-:W-:Y:S01]  /*2230*/  FMUL R5, R96, R89 ;  /* 0x0000005960057220 */ /* 0x000fe20000400000 */
[----:B------:R-:W-:-:S03]  /*2240*/  IADD3 R96, P2, R109, R92, RZ ;  /* 0x0000005c6d607210 */ /* 0x000fc60007f5e0ff */
[----:B------:R-:W-:Y:S01]  /*2250*/  FFMA R5, R58, R88, R5 ;  /* 0x000000583a057223 */ /* 0x000fe20000000005 */
[----:B------:R-:W-:Y:S02]  /*2260*/  IMAD.IADD R58, R103, 0x1, R105 ;  /* 0x00000001673a7824 */ /* 0x000fe400078e0269 */
[----:B0-----:R-:W-:Y:S02]  /*2270*/  IMAD.X R97, R111, 0x1, R93, P2 ;  /* 0x000000016f617824 */ /* 0x001fe400010e065d */
[----:B------:R-:W-:Y:S02]  /*2280*/  F2FP.BF16.F32.PACK_AB R5, RZ, R5 ;  /* 0x00000005ff05723e */ /* 0x000fe400000010ff */
[----:B------:R-:W-:-:S03]  /*2290*/  LEA.HI.X R57, R104, R11, R58, 0x1, P3 ;  /* 0x0000000b68397211 */ /* 0x000fc600018f0c3a */
[----:B------:R0:W-:Y:S01]  /*22a0*/  @P0 STG.E.U16 desc[UR36][R96.64], R5 ;  /* 0x0000000560000986 */ /* 0x0001e2000c101524 */
[----:B------:R-:W-:Y:S05]  /*22b0*/  @!P1 BRA `(.L_x_34) ;  /* 0x0000000000049947 */ /* 0x000fea0003800000 */
[----:B------:R2:W5:Y:S02]  /*22c0*/  LDG.E.LTC128B.U16 R15, desc[UR36][R56.64+0x2] ;  /* 0x00000224380f7981 */ /* 0x000564000c1e1520 */
.L_x_34:
[----:B------:R-:W-:Y:S05]  /*22d0*/  BSYNC B1 ;  /* 0x0000000000017941 */ /* 0x000fea0003800000 */
.L_x_33:
[C---:B-----5:R-:W-:Y:S01]  /*22e0*/  IMAD.U32 R58, R15.reuse, 0x10000, RZ ;  /* 0x000100000f3a7824 */ /* 0x060fe200078e00ff */
[----:B------:R-:W-:Y:S01]  /*22f0*/  ISETP.GT.AND P4, PT, R4, 0x8, PT ;  /* 0x000000080400780c */ /* 0x000fe20003f84270 */
[----:B------:R-:W-:Y:S01]  /*2300*/  BSSY B1, `(.L_x_35) ;  /* 0x000000d000017945 */ /* 0x000fe20003800000 */
[----:B------:R-:W-:Y:S01]  /*2310*/  PRMT R104, R15, 0x7610, R104 ;  /* 0x000076100f687816 */ /* 0x000fe20000000068 */
[----:B------:R-:W-:Y:S01]  /*2320*/  FMUL R58, R58, R89 ;  /* 0x000000593a3a7220 */ /* 0x000fe20000400000 */
[----:B------:R-:W-:Y:S02]  /*2330*/  ISETP.GT.AND P0, PT, R3, RZ, P4 ;  /* 0x000000ff0300720c */ /* 0x000fe40002704270 */
[----:B------:R-:W-:Y:S01]  /*2340*/  P2R R108, PR, RZ, 0x10 ;  /* 0x00000010ff6c7803 */ /* 0x000fe20000000000 */
[----:B------:R-:W-:Y:S01]  /*2350*/  FFMA R58, R59, R88, R58 ;  /* 0x000000583b3a7223 */ /* 0x000fe2000000003a */
[----:B------:R-:W-:-:S04]  /*2360*/  IMAD.MOV.U32 R59, RZ, RZ, R97 ;  /* 0x000000ffff3b7224 */ /* 0x000fc800078e0061 */
[----:B------:R-:W-:-:S04]  /*2370*/  F2FP.BF16.F32.PACK_AB R58, RZ, R58 ;  /* 0x0000003aff3a723e */ /* 0x000fc800000010ff */
[----:B0-----:R-:W-:Y:S01]  /*2380*/  PRMT R5, R58, 0x7610, R5 ;  /* 0x000076103a057816 */ /* 0x001fe20000000005 */
[----:B------:R-:W-:-:S05]  /*2390*/  IMAD.MOV.U32 R58, RZ, RZ, R96 ;  /* 0x000000ffff3a7224 */ /* 0x000fca00078e0060 */
[----:B------:R0:W-:Y:S01]  /*23a0*/  @P1 STG.E.U16 desc[UR36][R58.64+0x2], R5 ;  /* 0x000002053a001986 */ /* 0x0001e2000c101524 */
[----:B------:R-:W-:Y:S05]  /*23b0*/  @!P0 BRA `(.L_x_36) ;  /* 0x0000000000048947 */ /* 0x000fea0003800000 */
[----:B------:R3:W5:Y:S02]  /*23c0*/  LDG.E.LTC128B.U16 R104, desc[UR36][R8.64+0x10] ;  /* 0x0000102408687981 */ /* 0x000764000c1e1520 */
.L_x_36:
[----:B------:R-:W-:Y:S05]  /*23d0*/  BSYNC B1 ;  /* 0x0000000000017941 */ /* 0x000fea0003800000 */
.L_x_35:
[----:B-----5:R-:W-:Y:S01]  /*23e0*/  IMAD.U32 R106, R104, 0x10000, RZ ;  /* 0x00010000686a7824 */ /* 0x020fe200078e00ff */
[C---:B------:R-:W-:Y:S01]  /*23f0*/  SHF.L.U64.HI R15, R12.reuse, 0x8, R13 ;  /* 0x000000080c0f7819 */ /* 0x040fe2000001020d */
[----:B0-----:R-:W-:Y:S01]  /*2400*/  IMAD.SHL.U32 R5, R12, 0x100, RZ ;  /* 0x000001000c057824 */ /* 0x001fe200078e00ff */
[----:B------:R-:W-:Y:S01]  /*2410*/  ISETP.GT.AND P3, PT, R4, 0x9, PT ;  /* 0x000000090400780c */ /* 0x000fe20003f64270 */
[----:B------:R-:W-:Y:S01]  /*2420*/  FMUL R105, R106, R89 ;  /* 0x000000596a697220 */ /* 0x000fe20000400000 */
[----:B------:R-:W-:Y:S02]  /*2430*/  BSSY B1, `(.L_x_37) ;  /* 0x000000a000017945 */ /* 0x000fe40003800000 */
[----:B------:R-:W-:Y:S01]  /*2440*/  IADD3 R12, P1, P2, R5, R92, R109 ;  /* 0x0000005c050c7210 */ /* 0x000fe20007a3e06d */
[----:B------:R-:W-:-:S03]  /*2450*/  FFMA R105, R60, R88, R105 ;  /* 0x000000583c697223 */ /* 0x000fc60000000069 */
[----:B------:R-:W-:Y:S02]  /*2460*/  IADD3.X R13, R15, R93, R111, P1, P2 ;  /* 0x0000005d0f0d7210 */ /* 0x000fe40000fe446f */
[----:B------:R-:W-:Y:S02]  /*2470*/  F2FP.BF16.F32.PACK_AB R60, RZ, R105 ;  /* 0x00000069ff3c723e */ /* 0x000fe400000010ff */
[----:B------:R-:W-:Y:S02]  /*2480*/  ISETP.GT.AND P1, PT, R3, RZ, P3 ;  /* 0x000000ff0300720c */ /* 0x000fe40001f24270 */
[----:B------:R-:W-:Y:S01]  /*2490*/  P2R R105, PR, RZ, 0x8 ;  /* 0x00000008ff697803 */ /* 0x000fe20000000000 */
[----:B------:R0:W-:Y:S10]  /*24a0*/  @P0 STG.E.U16 desc[UR36][R92.64+0x10], R60 ;  /* 0x0000103c5c000986 */ /* 0x0001f4000c101524 */
[----:B------:R-:W-:Y:S05]  /*24b0*/  @!P1 BRA `(.L_x_38) ;  /* 0x0000000000049947 */ /* 0x000fea0003800000 */
[----:B------:R4:W5:Y:S02]  /*24c0*/  LDG.E.LTC128B.U16 R104, desc[UR36][R8.64+0x12] ;  /* 0x0000122408687981 */ /* 0x000964000c1e1520 */
.L_x_38:
[----:B------:R-:W-:Y:S05]  /*24d0*/  BSYNC B1 ;  /* 0x0000000000017941 */ /* 0x000fea0003800000 */
.L_x_37:
[----:B0----5:R-:W-:Y:S01]  /*24e0*/  IMAD.U32 R60, R104, 0x10000, RZ ;  /* 0x00010000683c7824 */ /* 0x021fe200078e00ff */
[----:B------:R-:W-:Y:S01]  /*24f0*/  ISETP.GT.AND P0, PT, R3, 0x8, P4 ;  /* 0x000000080300780c */ /* 0x000fe20002704270 */
[----:B------:R-:W-:Y:S02]  /*2500*/  BSSY B1, `(.L_x_39) ;  /* 0x000000a000017945 */ /* 0x000fe40003800000 */
[----:B------:R-:W-:-:S04]  /*2510*/  FMUL R60, R60, R89 ;  /* 0x000000593c3c7220 */ /* 0x000fc80000400000 */
[----:B------:R-:W-:Y:S01]  /*2520*/  FFMA R60, R61, R88, R60 ;  /* 0x000000583d3c7223 */ /* 0x000fe2000000003c */
[----:B------:R-:W-:-:S04]  /*2530*/  @P1 IMAD.MOV.U32 R61, RZ, RZ, R93 ;  /* 0x000000ffff3d1224 */ /* 0x000fc800078e005d */
[----:B------:R-:W-:-:S04]  /*2540*/  F2FP.BF16.F32.PACK_AB R60, RZ, R60 ;  /* 0x0000003cff3c723e */ /* 0x000fc800000010ff */
[----:B------:R-:W-:Y:S01]  /*2550*/  PRMT R106, R60, 0x7610, R106 ;  /* 0x000076103c6a7816 */ /* 0x000fe2000000006a */
[----:B------:R-:W-:-:S05]  /*2560*/  @P1 IMAD.MOV.U32 R60, RZ, RZ, R92 ;  /* 0x000000ffff3c1224 */ /* 0x000fca00078e005c */
[----:B------:R0:W-:Y:S01]  /*2570*/  @P1 STG.E.U16 desc[UR36][R60.64+0x12], R106 ;  /* 0x0000126a3c001986 */ /* 0x0001e2000c101524 */
[----:B------:R-:W-:Y:S05]  /*2580*/  @!P0 BRA `(.L_x_40) ;  /* 0x0000000000048947 */ /* 0x000fea0003800000 */
[----:B------:R0:W5:Y:S02]  /*2590*/  LDG.E.LTC128B.U16 R104, desc[UR36][R56.64+0x10] ;  /* 0x0000102438687981 */ /* 0x000164000c1e1520 */
.L_x_40:
[----:B------:R-:W-:Y:S05]  /*25a0*/  BSYNC B1 ;  /* 0x0000000000017941 */ /* 0x000fea0003800000 */
.L_x_39:
[----:B0----5:R-:W-:Y:S01]  /*25b0*/  IMAD.U32 R60, R104, 0x10000, RZ ;  /* 0x00010000683c7824 */ /* 0x021fe200078e00ff */
[----:B------:R-:W-:Y:S01]  /*25c0*/  ISETP.GT.AND P1, PT, R3, 0x8, P3 ;  /* 0x000000080300780c */ /* 0x000fe20001f24270 */
[----:B------:R-:W-:Y:S02]  /*25d0*/  BSSY B1, `(.L_x_41) ;  /* 0x0000007000017945 */ /* 0x000fe40003800000 */
[----:B------:R-:W-:-:S04]  /*25e0*/  FMUL R61, R60, R89 ;  /* 0x000000593c3d7220 */ /* 0x000fc80000400000 */
[----:B------:R-:W-:-:S05]  /*25f0*/  FFMA R61, R62, R88, R61 ;  /* 0x000000583e3d7223 */ /* 0x000fca000000003d */
[----:B------:R-:W-:-:S05]  /*2600*/  F2FP.BF16.F32.PACK_AB R61, RZ, R61 ;  /* 0x0000003dff3d723e */ /* 0x000fca00000010ff */
[----:B------:R0:W-:Y:S01]  /*2610*/  @P0 STG.E.U16 desc[UR36][R58.64+0x10], R61 ;  /* 0x0000103d3a000986 */ /* 0x0001e2000c101524 */
[----:B------:R-:W-:Y:S05]  /*2620*/  @!P1 BRA `(.L_x_42) ;  /* 0x0000000000049947 */ /* 0x000fea0003800000 */
[----:B------:R0:W5:Y:S02]  /*2630*/  LDG.E.LTC128B.U16 R104, desc[UR36][R56.64+0x12] ;  /* 0x0000122438687981 */ /* 0x000164000c1e1520 */
.L_x_42:
[----:B------:R-:W-:Y:S05]  /*2640*/  BSYNC B1 ;  /* 0x0000000000017941 */ /* 0x000fea0003800000 */
.L_x_41:
[----:B-----5:R-:W-:Y:S01]  /*2650*/  IMAD.U32 R60, R104, 0x10000, RZ ;  /* 0x00010000683c7824 */ /* 0x020fe200078e00ff */
[----:B------:R-:W-:Y:S01]  /*2660*/  IADD3 R111, P0, R98, 0x80, RZ ;  /* 0x00000080626f7810 */ /* 0x000fe20007f1e0ff */
[----:B------:R-:W-:Y:S01]  /*2670*/  BSSY B1, `(.L_x_43) ;  /* 0x000000b000017945 */ /* 0x000fe20003800000 */
[----:B------:R-:W-:Y:S01]  /*2680*/  ISETP.GT.AND P2, PT, R4, 0x10, PT ;  /* 0x000000100400780c */ /* 0x000fe20003f44270 */
[----:B------:R-:W-:Y:S02]  /*2690*/  FMUL R60, R60, R89 ;  /* 0x000000593c3c7220 */ /* 0x000fe40000400000 */
[----:B------:R-:W-:Y:S01]  /*26a0*/  IMAD.X R99, RZ, RZ, R99, P0 ;  /* 0x000000ffff637224 */ /* 0x000fe200000e0663 */
[----:B------:R-:W-:Y:S01]  /*26b0*/  ISETP.GT.AND P0, PT, R3, RZ, P2 ;  /* 0x000000ff0300720c */ /* 0x000fe20001704270 */
[----:B------:R-:W-:Y:S01]  /*26c0*/  FFMA R60, R63, R88, R60 ;  /* 0x000000583f3c7223 */ /* 0x000fe2000000003c */
[----:B------:R-:W-:-:S04]  /*26d0*/  P2R R106, PR, RZ, 0x4 ;  /* 0x00000004ff6a7803 */ /* 0x000fc80000000000 */
[----:B------:R-:W-:-:S05]  /*26e0*/  F2FP.BF16.F32.PACK_AB R60, RZ, R60 ;  /* 0x0000003cff3c723e */ /* 0x000fca00000010ff */
[----:B------:R0:W-:Y:S02]  /*26f0*/  @P1 STG.E.U16 desc[UR36][R58.64+0x12], R60 ;  /* 0x0000123c3a001986 */ /* 0x0001e4000c101524 */
[----:B------:R-:W-:Y:S05]  /*2700*/  @!P0 BRA `(.L_x_44) ;  /* 0x0000000000048947 */ /* 0x000fea0003800000 */
[----:B------:R0:W5:Y:S02]  /*2710*/  LDG.E.LTC128B.U16 R104, desc[UR36][R8.64+0x20] ;  /* 0x0000202408687981 */ /* 0x000164000c1e1520 */
.L_x_44:
[----:B------:R-:W-:Y:S05]  /*2720*/  BSYNC B1 ;  /* 0x0000000000017941 */ /* 0x000fea0003800000 */
.L_x_43:
[----:B0----5:R-:W-:Y:S01]  /*2730*/  IMAD.U32 R60, R104, 0x10000, RZ ;  /* 0x00010000683c7824 */ /* 0x021fe200078e00ff */
[----:B------:R-:W-:Y:S01]  /*2740*/  ISETP.GT.AND P1, PT, R4, 0x11, PT ;  /* 0x000000110400780c */ /* 0x000fe20003f24270 */
[-C--:B------:R-:W-:Y:S01]  /*2750*/  IMAD.WIDE.U32 R62, R111, R94.reuse, R6 ;  /* 0x0000005e6f3e7225 */ /* 0x080fe200078e0006 */
[----:B------:R-:W-:Y:S03]  /*2760*/  BSSY B1, `(.L_x_45) ;  /* 0x0000021000017945 */ /* 0x000fe60003800000 */
[----:B------:R-:W-:Y:S01]  /*2770*/  FMUL R21, R60, R89 ;  /* 0x000000593c157220 */ /* 0x000fe20000400000 */
[----:B------:R-:W-:-:S03]  /*2780*/  IMAD R60, R99, R94, RZ ;  /* 0x0000005e633c7224 */ /* 0x000fc600078e02ff */
[----:B------:R-:W-:Y:S01]  /*2790*/  FFMA R21, R64, R88, R21 ;  /* 0x0000005840157223 */ /* 0x000fe20000000015 */
[C---:B------:R-:W-:Y:S02]  /*27a0*/  IMAD R109, R111.reuse, R95, R60 ;  /* 0x0000005f6f6d7224 */ /* 0x040fe400078e023c */
[----:B------:R-:W-:Y:S02]  /*27b0*/  IMAD.WIDE.U32 R60, R111, R94, R90 ;  /* 0x0000005e6f3c7225 */ /* 0x000fe400078e005a */
[----:B------:R-:W-:Y:S02]  /*27c0*/  F2FP.BF16.F32.PACK_AB R21, RZ, R21 ;  /* 0x00000015ff15723e */ /* 0x000fe400000010ff */
[----:B------:R-:W-:Y:S02]  /*27d0*/  IMAD.IADD R63, R109, 0x1, R63 ;  /* 0x000000016d3f7824 */ /* 0x000fe400078e023f */
[----:B------:R-:W-:Y:S01]  /*27e0*/  PRMT R95, R21, 0x7610, R95 ;  /* 0x00007610155f7816 */ /* 0x000fe2000000005f */
[----:B------:R-:W-:-:S02]  /*27f0*/  IMAD.IADD R21, R61, 0x1, R109 ;  /* 0x000000013d157824 */ /* 0x000fc400078e026d */
[----:B------:R-:W-:Y:S02]  /*2800*/  IMAD.WIDE.U32 R98, R23, R14, R62 ;  /* 0x0000000e17627225 */ /* 0x000fe400078e003e */
[----:B------:R0:W-:Y:S01]  /*2810*/  @P0 STG.E.U16 desc[UR36][R92.64+0x20], R95 ;  /* 0x0000205f5c000986 */ /* 0x0001e2000c101524 */
[----:B------:R-:W-:-:S04]  /*2820*/  LEA R62, P0, R60, R10, 0x1 ;  /* 0x0000000a3c3e7211 */ /* 0x000fc800078008ff */
[----:B------:R-:W-:Y:S01]  /*2830*/  LEA.HI.X R63, R60, R11, R21, 0x1, P0 ;  /* 0x0000000b3c3f7211 */ /* 0x000fe200000f0c15 */
[----:B------:R-:W-:Y:S01]  /*2840*/  IMAD.IADD R21, R103, 0x1, R99 ;  /* 0x0000000167157824 */ /* 0x000fe200078e0263 */
[----:B------:R-:W-:-:S04]  /*2850*/  LEA R60, P0, R98, R10, 0x1 ;  /* 0x0000000a623c7211 */ /* 0x000fc800078008ff */
[----:B------:R-:W-:Y:S01]  /*2860*/  LEA.HI.X R61, R98, R11, R21, 0x1, P0 ;  /* 0x0000000b623d7211 */ /* 0x000fe200000f0c15 */
[----:B0-----:R-:W-:-:S04]  /*2870*/  IMAD.WIDE.U32 R94, R111, R94, R100 ;  /* 0x0000005e6f5e7225 */ /* 0x001fc800078e0064 */
[----:B------:R-:W-:Y:S01]  /*2880*/  IMAD.IADD R109, R109, 0x1, R95 ;  /* 0x000000016d6d7824 */ /* 0x000fe200078e025f */
[----:B------:R-:W-:-:S05]  /*2890*/  IADD3 R64, P0, R20, R94, RZ ;  /* 0x0000005e14407210 */ /* 0x000fca0007f1e0ff */
[----:B------:R-:W-:Y:S01]  /*28a0*/  IMAD.X R90, R109, 0x1, R91, P0 ;  /* 0x000000016d5a7824 */ /* 0x000fe200000e065b */
[----:B------:R-:W-:-:S05]  /*28b0*/  IADD3 R20, P0, R6, R94, RZ ;  /* 0x0000005e06147210 */ /* 0x000fca0007f1e0ff */
[----:B------:R-:W-:Y:S01]  /*28c0*/  IMAD.X R21, R7, 0x1, R109, P0 ;  /* 0x0000000107157824 */ /* 0x000fe200000e066d */
[----:B------:R-:W-:Y:S01]  /*28d0*/  LEA R6, P0, R64, R10, 0x1 ;  /* 0x0000000a40067211 */ /* 0x000fe200078008ff */
[----:B------:R-:W-:-:S03]  /*28e0*/  IMAD.WIDE.U32 R20, R23, R14, R20 ;  /* 0x0000000e17147225 */ /* 0x000fc600078e0014 */
[----:B------:R-:W-:Y:S02]  /*28f0*/  LEA.HI.X R7, R64, R11, R90, 0x1, P0 ;  /* 0x0000000b40077211 */ /* 0x000fe400000f0c5a */
[----:B------:R-:W-:Y:S01]  /*2900*/  P2R R23, PR, RZ, 0x2 ;  /* 0x00000002ff177803 */ /* 0x000fe20000000000 */
[----:B------:R-:W-:Y:S01]  /*2910*/  IMAD.IADD R103, R103, 0x1, R21 ;  /* 0x0000000167677824 */ /* 0x000fe200078e0215 */
[----:B------:R-:W-:-:S04]  /*2920*/  LEA R10, P0, R20, R10, 0x1 ;  /* 0x0000000a140a7211 */ /* 0x000fc800078008ff */
[----:B------:R-:W-:Y:S02]  /*2930*/  LEA.HI.X R11, R20, R11, R103, 0x1, P0 ;  /* 0x0000000b140b7211 */ /* 0x000fe400000f0c67 */
[----:B------:R-:W-:-:S13]  /*2940*/  ISETP.GT.AND P0, PT, R3, RZ, P1 ;  /* 0x000000ff0300720c */ /* 0x000fda0000f04270 */
[----:B------:R-:W-:Y:S05]  /*2950*/  @!P0 BRA `(.L_x_46) ;  /* 0x0000000000048947 */ /* 0x000fea0003800000 */
[----:B------:R0:W5:Y:S02]  /*2960*/  LDG.E.LTC128B.U16 R104, desc[UR36][R8.64+0x22] ;  /* 0x0000222408687981 */ /* 0x000164000c1e1520 */
.L_x_46:
[----:B------:R-:W-:Y:S05]  /*2970*/  BSYNC B1 ;  /* 0x0000000000017941 */ /* 0x000fea0003800000 */
.L_x_45:
[----:B-----5:R-:W-:Y:S01]  /*2980*/  IMAD.U32 R14, R104, 0x10000, RZ ;  /* 0x00010000680e7824 */ /* 0x020fe200078e00ff */
[----:B------:R-:W-:Y:S01]  /*2990*/  BSSY B1, `(.L_x_47) ;  /* 0x000000a000017945 */ /* 0x000fe20003800000 */
[----:B------:R-:W-:Y:S02]  /*29a0*/  @P0 IMAD.MOV.U32 R20, RZ, RZ, R92 ;  /* 0x000000ffff140224 */ /* 0x000fe400078e005c */
[----:B------:R-:W-:Y:S01]  /*29b0*/  FMUL R14, R14, R89 ;  /* 0x000000590e0e7220 */ /* 0x000fe20000400000 */
[----:B------:R-:W-:-:S03]  /*29c0*/  @P0 IMAD.MOV.U32 R21, RZ, RZ, R93 ;  /* 0x000000ffff150224 */ /* 0x000fc600078e005d */
[----:B------:R-:W-:-:S05]  /*29d0*/  FFMA R14, R65, R88, R14 ;  /* 0x00000058410e7223 */ /* 0x000fca000000000e */
[----:B------:R-:W-:-:S05]  /*29e0*/  F2FP.BF16.F32.PACK_AB R14, RZ, R14 ;  /* 0x0000000eff0e723e */ /* 0x000fca00000010ff */
[----:B------:R0:W-:Y:S01]  /*29f0*/  @P0 STG.E.U16 desc[UR36][R20.64+0x22], R14 ;  /* 0x0000220e14000986 */ /* 0x0001e2000c101524 */
[----:B------:R-:W-:-:S13]  /*2a00*/  ISETP.GT.AND P0, PT, R3, 0x8, P2 ;  /* 0x000000080300780c */ /* 0x000fda0001704270 */
[----:B0-----:R-:W-:Y:S05]  /*2a10*/  @!P0 BRA `(.L_x_48) ;  /* 0x0000000000048947 */ /* 0x001fea0003800000 */
[----:B------:R0:W5:Y:S02]  /*2a20*/  LDG.E.LTC128B.U16 R104, desc[UR36][R56.64+0x20] ;  /* 0x0000202438687981 */ /* 0x000164000c1e1520 */
.L_x_48:
[----:B------:R-:W-:Y:S05]  /*2a30*/  BSYNC B1 ;  /* 0x0000000000017941 */ /* 0x000fea0003800000 */
.L_x_47:
[----:B-----5:R-:W-:Y:S01]  /*2a40*/  IMAD.U32 R14, R104, 0x10000, RZ ;  /* 0x00010000680e7824 */ /* 0x020fe200078e00ff */
[----:B------:R-:W-:Y:S03]  /*2a50*/  BSSY B1, `(.L_x_49) ;  /* 0x0000008000017945 */ /* 0x000fe60003800000 */
[----:B------:R-:W-:-:S04]  /*2a60*/  FMUL R21, R14, R89 ;  /* 0x000000590e157220 */ /* 0x000fc80000400000 */
[----:B------:R-:W-:-:S05]  /*2a70*/  FFMA R21, R66, R88, R21 ;  /* 0x0000005842157223 */ /* 0x000fca0000000015 */
[----:B------:R-:W-:-:S05]  /*2a80*/  F2FP.BF16.F32.PACK_AB R21, RZ, R21 ;  /* 0x00000015ff15723e */ /* 0x000fca00000010ff */
[----:B------:R0:W-:Y:S01]  /*2a90*/  @P0 STG.E.U16 desc[UR36][R58.64+0x20], R21 ;  /* 0x000020153a000986 */ /* 0x0001e2000c101524 */
[----:B------:R-:W-:-:S13]  /*2aa0*/  ISETP.GT.AND P0, PT, R3, 0x8, P1 ;  /* 0x000000080300780c */ /* 0x000fda0000f04270 */
[----:B0-----:R-:W-:Y:S05]  /*2ab0*/  @!P0 BRA `(.L_x_50) ;  /* 0x0000000000048947 */ /* 0x001fea0003800000 */
[----:B------:R0:W5:Y:S02]  /*2ac0*/  LDG.E.LTC128B.U16 R104, desc[UR36][R56.64+0x22] ;  /* 0x0000222438687981 */ /* 0x000164000c1e1520 */
.L_x_50:
[----:B------:R-:W-:Y:S05]  /*2ad0*/  BSYNC B1 ;  /* 0x0000000000017941 */ /* 0x000fea0003800000 */
.L_x_49:
[----:B-----5:R-:W-:Y:S01]  /*2ae0*/  IMAD.U32 R14, R104, 0x10000, RZ ;  /* 0x00010000680e7824 */ /* 0x020fe200078e00ff */
[----:B------:R-:W-:Y:S01]  /*2af0*/  ISETP.GT.AND P2, PT, R4, 0x18, PT ;  /* 0x000000180400780c */ /* 0x000fe20003f44270 */
[----:B------:R-:W-:Y:S02]  /*2b00*/  BSSY B1, `(.L_x_51) ;  /* 0x0000009000017945 */ /* 0x000fe40003800000 */
[----:B------:R-:W-:Y:S01]  /*2b10*/  FMUL R14, R14, R89 ;  /* 0x000000590e0e7220 */ /* 0x000fe20000400000 */
[----:B------:R-:W-:-:S03]  /*2b20*/  P2R R90, PR, RZ, 0x4 ;  /* 0x00000004ff5a7803 */ /* 0x000fc60000000000 */
[----:B------:R-:W-:-:S05]  /*2b30*/  FFMA R14, R67, R88, R14 ;  /* 0x00000058430e7223 */ /* 0x000fca000000000e */
[----:B------:R-:W-:-:S05]  /*2b40*/  F2FP.BF16.F32.PACK_AB R14, RZ, R14 ;  /* 0x0000000eff0e723e */ /* 0x000fca00000010ff */
[----:B------:R0:W-:Y:S01]  /*2b50*/  @P0 STG.E.U16 desc[UR36][R58.64+0x22], R14 ;  /* 0x0000220e3a000986 */ /* 0x0001e2000c101524 */
[----:B------:R-:W-:-:S13]  /*2b60*/  ISETP.GT.AND P0, PT, R3, RZ, P2 ;  /* 0x000000ff0300720c */ /* 0x000fda0001704270 */
[----:B0-----:R-:W-:Y:S05]  /*2b70*/  @!P0 BRA `(.L_x_52) ;  /* 0x0000000000048947 */ /* 0x001fea0003800000 */
[----:B------:R0:W5:Y:S02]  /*2b80*/  LDG.E.LTC128B.U16 R104, desc[UR36][R8.64+0x30] ;  /* 0x0000302408687981 */ /* 0x000164000c1e1520 */
.L_x_52:
[----:B------:R-:W-:Y:S05]  /*2b90*/  BSYNC B1 ;  /* 0x0000000000017941 */ /* 0x000fea0003800000 */
.L_x_51:
[----:B-----5:R-:W-:Y:S01]  /*2ba0*/  IMAD.U32 R14, R104, 0x10000, RZ ;  /* 0x00010000680e7824 */ /* 0x020fe200078e00ff */
[----:B------:R-:W-:Y:S01]  /*2bb0*/  ISETP.GT.AND P1, PT, R4, 0x19, PT ;  /* 0x000000190400780c */ /* 0x000fe20003f24270 */
[----:B------:R-:W-:Y:S01]  /*2bc0*/  @P0 IMAD.MOV.U32 R20, RZ, RZ, R92 ;  /* 0x000000ffff140224 */ /* 0x000fe200078e005c */
[----:B------:R-:W-:Y:S01]  /*2bd0*/  BSSY B1, `(.L_x_53) ;  /* 0x000000b000017945 */ /* 0x000fe20003800000 */
[----:B------:R-:W-:-:S04]  /*2be0*/  FMUL R21, R14, R89 ;  /* 0x000000590e157220 */ /* 0x000fc80000400000 */
[----:B------:R-:W-:Y:S01]  /*2bf0*/  FFMA R21, R68, R88, R21 ;  /* 0x0000005844157223 */ /* 0x000fe20000000015 */
[----:B------:R-:W-:-:S04]  /*2c00*/  P2R R68, PR, RZ, 0x2 ;  /* 0x00000002ff447803 */ /* 0x000fc80000000000 */
[----:B------:R-:W-:-:S04]  /*2c10*/  F2FP.BF16.F32.PACK_AB R21, RZ, R21 ;  /* 0x00000015ff15723e */ /* 0x000fc800000010ff */
[----:B------:R-:W-:Y:S01]  /*2c20*/  PRMT R14, R21, 0x7610, R14 ;  /* 0x00007610150e7816 */ /* 0x000fe2000000000e */
[----:B------:R-:W-:-:S05]  /*2c30*/  @P0 IMAD.MOV.U32 R21, RZ, RZ, R93 ;  /* 0x000000ffff150224 */ /* 0x000fca00078e005d */
[----:B------:R0:W-:Y:S01]  /*2c40*/  @P0 STG.E.U16 desc[UR36][R20.64+0x30], R14 ;  /* 0x0000300e14000986 */ /* 0x0001e2000c101524 */
[----:B------:R-:W-:-:S13]  /*2c50*/  ISETP.GT.AND P0, PT, R3, RZ, P1 ;  /* 0x000000ff0300720c */ /* 0x000fda0000f04270 */
[----:B0-----:R-:W-:Y:S05]  /*2c60*/  @!P0 BRA `(.L_x_54) ;  /* 0x0000000000048947 */ /* 0x001fea0003800000 */
[----:B------:R0:W5:Y:S02]  /*2c70*/  LDG.E.LTC128B.U16 R104, desc[UR36][R8.64+0x32] ;  /* 0x0000322408687981 */ /* 0x000164000c1e1520 */
.L_x_54:
[----:B------:R-:W-:Y:S05]  /*2c80*/  BSYNC B1 ;  /* 0x0000000000017941 */ /* 0x000fea0003800000 */
.L_x_53:
        /* <DEDUP_REMOVED lines=11> */
.L_x_56:
[----:B------:R-:W-:Y:S05]  /*2d40*/  BSYNC B1 ;  /* 0x0000000000017941 */ /* 0x000fea0003800000 */
.L_x_55:
        /* <DEDUP_REMOVED lines=9> */
.L_x_58:
[----:B------:R-:W-:Y:S05]  /*2de0*/  BSYNC B1 ;  /* 0x0000000000017941 */ /* 0x000fea0003800000 */
.L_x_57:
        /* <DEDUP_REMOVED lines=11> */
.L_x_60:
[----:B------:R-:W-:Y:S05]  /*2ea0*/  BSYNC B1 ;  /* 0x0000000000017941 */ /* 0x000fea0003800000 */
.L_x_59:
[----:B-----5:R-:W-:Y:S01]  /*2eb0*/  IMAD.U32 R14, R104, 0x10000, RZ ;  /* 0x00010000680e7824 */ /* 0x020fe200078e00ff */
[----:B------:R-:W-:Y:S01]  /*2ec0*/  ISETP.GT.AND P1, PT, R4, 0x21, PT ;  /* 0x000000210400780c */ /* 0x000fe20003f24270 */
[----:B------:R-:W-:Y:S01]  /*2ed0*/  @P0 IMAD.MOV.U32 R20, RZ, RZ, R92 ;  /* 0x000000ffff140224 */ /* 0x000fe200078e005c */
[----:B------:R-:W-:Y:S01]  /*2ee0*/  BSSY B1, `(.L_x_61) ;  /* 0x000000b000017945 */ /* 0x000fe20003800000 */
[----:B------:R-:W-:Y:S01]  /*2ef0*/  FMUL R21, R14, R89 ;  /* 0x000000590e157220 */ /* 0x000fe20000400000 */
[----:B------:R-:W-:-:S03]  /*2f00*/  P2R R70, PR, RZ, 0x2 ;  /* 0x00000002ff467803 */ /* 0x000fc60000000000 */
[----:B------:R-:W-:-:S05]  /*2f10*/  FFMA R21, R72, R88, R21 ;  /* 0x0000005848157223 */ /* 0x000fca0000000015 */
[----:B------:R-:W-:-:S04]  /*2f20*/  F2FP.BF16.F32.PACK_AB R21, RZ, R21 ;  /* 0x00000015ff15723e */ /* 0x000fc800000010ff */
[----:B------:R-:W-:Y:S01]  /*2f30*/  PRMT R14, R21, 0x7610, R14 ;  /* 0x00007610150e7816 */ /* 0x000fe2000000000e */
[----:B------:R-:W-:-:S05]  /*2f40*/  @P0 IMAD.MOV.U32 R21, RZ, RZ, R93 ;  /* 0x000000ffff150224 */ /* 0x000fca00078e005d */
[----:B------:R0:W-:Y:S01]  /*2f50*/  @P0 STG.E.U16 desc[UR36][R20.64+0x40], R14 ;  /* 0x0000400e14000986 */ /* 0x0001e2000c101524 */
[----:B------:R-:W-:-:S13]  /*2f60*/  ISETP.GT.AND P0, PT, R3, RZ, P1 ;  /* 0x000000ff0300720c */ /* 0x000fda0000f04270 */
[----:B0-----:R-:W-:Y:S05]  /*2f70*/  @!P0 BRA `(.L_x_62) ;  /* 0x0000000000048947 */ /* 0x001fea0003800000 */
[----:B------:R0:W5:Y:S02]  /*2f80*/  LDG.E.LTC128B.U16 R104, desc[UR36][R8.64+0x42] ;  /* 0x0000422408687981 */ /* 0x000164000c1e1520 */
.L_x_62:
[----:B------:R-:W-:Y:S05]  /*2f90*/  BSYNC B1 ;  /* 0x0000000000017941 */ /* 0x000fea0003800000 */
.L_x_61:
        /* <DEDUP_REMOVED lines=11> */
.L_x_64:
[----:B------:R-:W-:Y:S05]  /*3050*/  BSYNC B1 ;  /* 0x0000000000017941 */ /* 0x000fea0003800000 */
.L_x_63:
        /* <DEDUP_REMOVED lines=9> */
.L_x_66:
[----:B------:R-:W-:Y:S05]  /*30f0*/  BSYNC B1 ;  /* 0x0000000000017941 */ /* 0x000fea0003800000 */
.L_x_65:
        /* <DEDUP_REMOVED lines=11> */
.L_x_68:
[----:B------:R-:W-:Y:S05]  /*31b0*/  BSYNC B1 ;  /* 0x0000000000017941 */ /* 0x000fea0003800000 */
.L_x_67:
[----:B-----5:R-:W-:Y:S01]  /*31c0*/  IMAD.U32 R14, R104, 0x10000, RZ ;  /* 0x00010000680e7824 */ /* 0x020fe200078e00ff */
[----:B------:R-:W-:Y:S01]  /*31d0*/  ISETP.GT.AND P5, PT, R4, 0x29, PT ;  /* 0x000000290400780c */ /* 0x000fe20003fa4270 */
[----:B------:R-:W-:Y:S01]  /*31e0*/  @P0 IMAD.MOV.U32 R20, RZ, RZ, R92 ;  /* 0x000000ffff140224 */ /* 0x000fe200078e005c */
[----:B------:R-:W-:Y:S01]  /*31f0*/  BSSY B1, `(.L_x_69) ;  /* 0x000000b000017945 */ /* 0x000fe20003800000 */
[----:B------:R-:W-:-:S04]  /*3200*/  FMUL R21, R14, R89 ;  /* 0x000000590e157220 */ /* 0x000fc80000400000 */
[----:B------:R-:W-:-:S05]  /*3210*/  FFMA R21, R76, R88, R21 ;  /* 0x000000584c157223 */ /* 0x000fca0000000015 */
[----:B------:R-:W-:-:S04]  /*3220*/  F2FP.BF16.F32.PACK_AB R21, RZ, R21 ;  /* 0x00000015ff15723e */ /* 0x000fc800000010ff */
[----:B------:R-:W-:Y:S01]  /*3230*/  PRMT R14, R21, 0x7610, R14 ;  /* 0x00007610150e7816 */ /* 0x000fe2000000000e */
[----:B------:R-:W-:-:S05]  /*3240*/  @P0 IMAD.MOV.U32 R21, RZ, RZ, R93 ;  /* 0x000000ffff150224 */ /* 0x000fca00078e005d */
[----:B------:R1:W-:Y:S01]  /*3250*/  @P0 STG.E.U16 desc[UR36][R20.64+0x50], R14 ;  /* 0x0000500e14000986 */ /* 0x0003e2000c101524 */
[----:B------:R-:W-:Y:S02]  /*3260*/  ISETP.GT.AND P0, PT, R3, RZ, P5 ;  /* 0x000000ff0300720c */ /* 0x000fe40002f04270 */
[----:B-1----:R-:W-:-:S11]  /*3270*/  P2R R14, PR, RZ, 0x20 ;  /* 0x00000020ff0e7803 */ /* 0x002fd60000000000 */
[----:B------:R-:W-:Y:S05]  /*3280*/  @!P0 BRA `(.L_x_70) ;  /* 0x0000000000048947 */ /* 0x000fea0003800000 */
[----:B------:R1:W5:Y:S02]  /*3290*/  LDG.E.LTC128B.U16 R104, desc[UR36][R8.64+0x52] ;  /* 0x0000522408687981 */ /* 0x000364000c1e1520 */
.L_x_70:
[----:B------:R-:W-:Y:S05]  /*32a0*/  BSYNC B1 ;  /* 0x0000000000017941 */ /* 0x000fea0003800000 */
.L_x_69:
        /* <DEDUP_REMOVED lines=11> */
.L_x_72:
[----:B------:R-:W-:Y:S05]  /*3360*/  BSYNC B1 ;  /* 0x0000000000017941 */ /* 0x000fea0003800000 */
.L_x_71:
        /* <DEDUP_REMOVED lines=9> */
.L_x_74:
[----:B------:R-:W-:Y:S05]  /*3400*/  BSYNC B1 ;  /* 0x0000000000017941 */ /* 0x000fea0003800000 */
.L_x_73:
[----:B-----5:R-:W-:Y:S01]  /*3410*/  IMAD.U32 R14, R104, 0x10000, RZ ;  /* 0x00010000680e7824 */ /* 0x020fe200078e00ff */
[----:B------:R-:W-:Y:S01]  /*3420*/  ISETP.GT.AND P3, PT, R4, 0x30, PT ;  /* 0x000000300400780c */ /* 0x000fe20003f64270 */
[----:B------:R-:W-:Y:S02]  /*3430*/  BSSY B1, `(.L_x_75) ;  /* 0x0000008000017945 */ /* 0x000fe40003800000 */
[----:B------:R-:W-:-:S04]  /*3440*/  FMUL R14, R14, R89 ;  /* 0x000000590e0e7220 */ /* 0x000fc80000400000 */
[----:B------:R-:W-:-:S05]  /*3450*/  FFMA R14, R79, R88, R14 ;  /* 0x000000584f0e7223 */ /* 0x000fca000000000e */
[----:B------:R-:W-:-:S05]  /*3460*/  F2FP.BF16.F32.PACK_AB R14, RZ, R14 ;  /* 0x0000000eff0e723e */ /* 0x000fca00000010ff */
[----:B------:R0:W-:Y:S01]  /*3470*/  @P0 STG.E.U16 desc[UR36][R58.64+0x52], R14 ;  /* 0x0000520e3a000986 */ /* 0x0001e2000c101524 */
[----:B------:R-:W-:-:S13]  /*3480*/  ISETP.GT.AND P0, PT, R3, RZ, P3 ;  /* 0x000000ff0300720c */ /* 0x000fda0001f04270 */
[----:B0-----:R-:W-:Y:S05]  /*3490*/  @!P0 BRA `(.L_x_76) ;  /* 0x0000000000048947 */ /* 0x001fea0003800000 */
[----:B------:R0:W5:Y:S02]  /*34a0*/  LDG.E.LTC128B.U16 R104, desc[UR36][R8.64+0x60] ;  /* 0x0000602408687981 */ /* 0x000164000c1e1520 */
.L_x_76:
[----:B------:R-:W-:Y:S05]  /*34b0*/  BSYNC B1 ;  /* 0x0000000000017941 */ /* 0x000fea0003800000 */
.L_x_75:
        /* <DEDUP_REMOVED lines=13> */
.L_x_78:
[----:B------:R-:W-:Y:S05]  /*3590*/  BSYNC B1 ;  /* 0x0000000000017941 */ /* 0x000fea0003800000 */
.L_x_77:
        /* <DEDUP_REMOVED lines=11> */
.L_x_80:
[----:B------:R-:W-:Y:S05]  /*3650*/  BSYNC B1 ;  /* 0x0000000000017941 */ /* 0x000fea0003800000 */
.L_x_79:
        /* <DEDUP_REMOVED lines=9> */
.L_x_82:
[----:B------:R-:W-:Y:S05]  /*36f0*/  BSYNC B1 ;  /* 0x0000000000017941 */ /* 0x000fea0003800000 */
.L_x_81:
        /* <DEDUP_REMOVED lines=10> */
.L_x_84:
[----:B------:R-:W-:Y:S05]  /*37a0*/  BSYNC B1 ;  /* 0x0000000000017941 */ /* 0x000fea0003800000 */
.L_x_83:
        /* <DEDUP_REMOVED lines=8> */
[----:B------:R-:W-:-:S05]  /*3830*/  IADD3 R20, P0, R5, R96, RZ ;  /* 0x0000006005147210 */ /* 0x000fca0007f1e0ff */
[----:B-1----:R-:W-:Y:S01]  /*3840*/  IMAD.X R21, R15, 0x1, R97, P0 ;  /* 0x000000010f157824 */ /* 0x002fe200000e0661 */
[----:B------:R-:W-:-:S05]  /*3850*/  IADD3 R64, P0, R5, R96, RZ ;  /* 0x0000006005407210 */ /* 0x000fca0007f1e0ff */
[----:B------:R-:W-:Y:S01]  /*3860*/  IMAD.X R65, R15, 0x1, R97, P0 ;  /* 0x000000010f417824 */ /* 0x000fe200000e0661 */
[----:B------:R-:W-:-:S05]  /*3870*/  IADD3 R14, P0, R5, R92, RZ ;  /* 0x0000005c050e7210 */ /* 0x000fca0007f1e0ff */
[----:B------:R-:W-:Y:S01]  /*3880*/  IMAD.X R15, R15, 0x1, R93, P0 ;  /* 0x000000010f0f7824 */ /* 0x000fe200000e065d */
[----:B------:R-:W-:-:S04]  /*3890*/  ISETP.GT.AND P0, PT, R4, 0x39, PT ;  /* 0x000000390400780c */ /* 0x000fc80003f04270 */
[----:B------:R-:W-:-:S13]  /*38a0*/  ISETP.GT.AND P4, PT, R3, RZ, P0 ;  /* 0x000000ff0300720c */ /* 0x000fda0000784270 */
[----:B------:R-:W-:Y:S05]  /*38b0*/  @!P4 BRA `(.L_x_86) ;  /* 0x000000000004c947 */ /* 0x000fea0003800000 */
[----:B------:R1:W5:Y:S02]  /*38c0*/  LDG.E.LTC128B.U16 R104, desc[UR36][R8.64+0x72] ;  /* 0x0000722408687981 */ /* 0x000364000c1e1520 */
.L_x_86:
[----:B------:R-:W-:Y:S05]  /*38d0*/  BSYNC B1 ;  /* 0x0000000000017941 */ /* 0x000fea0003800000 */
.L_x_85:
        /* <DEDUP_REMOVED lines=9> */
.L_x_88:
[----:B------:R-:W-:Y:S05]  /*3970*/  BSYNC B1 ;  /* 0x0000000000017941 */ /* 0x000fea0003800000 */
.L_x_87:
        /* <DEDUP_REMOVED lines=9> */
.L_x_90:
[----:B------:R-:W-:Y:S05]  /*3a10*/  BSYNC B1 ;  /* 0x0000000000017941 */ /* 0x000fea0003800000 */
.L_x_89:
[----:B-----5:R-:W-:-:S04]  /*3a20*/  IMAD.U32 R4, R104, 0x10000, RZ ;  /* 0x0001000068047824 */ /* 0x020fc800078e00ff */
[----:B------:R-:W-:-:S04]  /*3a30*/  FMUL R4, R4, R89 ;  /* 0x0000005904047220 */ /* 0x000fc80000400000 */
[----:B------:R-:W-:-:S05]  /*3a40*/  FFMA R4, R87, R88, R4 ;  /* 0x0000005857047223 */ /* 0x000fca0000000004 */
[----:B------:R-:W-:-:S04]  /*3a50*/  F2FP.BF16.F32.PACK_AB R4, RZ, R4 ;  /* 0x00000004ff04723e */ /* 0x000fc800000010ff */
[----:B-1-34-:R-:W-:-:S05]  /*3a60*/  PRMT R8, R4, 0x7610, R8 ;  /* 0x0000761004087816 */ /* 0x01afca0000000008 */
[----:B------:R1:W-:Y:S01]  /*3a70*/  @P4 STG.E.U16 desc[UR36][R58.64+0x72], R8 ;  /* 0x000072083a004986 */ /* 0x0003e2000c101524 */
[----:B------:R-:W-:-:S13]  /*3a80*/  ISETP.GT.AND P4, PT, R3, 0x80, P6 ;  /* 0x000000800300780c */ /* 0x000fda0003784270 */
[----:B------:R-:W3:Y:S01]  /*3a90*/  @P4 LDG.E.LTC128B.U16 R104, desc[UR36][R62.64] ;  /* 0x000000243e684981 */ /* 0x000ee2000c1e1520 */
[----:B------:R-:W-:Y:S01]  /*3aa0*/  BSSY B1, `(.L_x_91) ;  /* 0x000000a000017945 */ /* 0x000fe20003800000 */
[----:B---3--:R-:W-:-:S04]  /*3ab0*/  IMAD.U32 R4, R104, 0x10000, RZ ;  /* 0x0001000068047824 */ /* 0x008fc800078e00ff */
[----:B------:R-:W-:-:S04]  /*3ac0*/  FMUL R5, R4, R89 ;  /* 0x0000005904057220 */ /* 0x000fc80000400000 */
[----:B------:R-:W-:-:S05]  /*3ad0*/  FFMA R5, R24, R88, R5 ;  /* 0x0000005818057223 */ /* 0x000fca0000000005 */
[----:B------:R-:W-:-:S05]  /*3ae0*/  F2FP.BF16.F32.PACK_AB R5, RZ, R5 ;  /* 0x00000005ff05723e */ /* 0x000fca00000010ff */
[----:B------:R1:W-:Y:S01]  /*3af0*/  @P4 STG.E.U16 desc[UR36][R14.64], R5 ;  /* 0x000000050e004986 */ /* 0x0003e2000c101524 */
[----:B------:R-:W-:-:S04]  /*3b00*/  ISETP.NE.AND P4, PT, R107, RZ, PT ;  /* 0x000000ff6b00720c */ /* 0x000fc80003f85270 */
[----:B------:R-:W-:-:S13]  /*3b10*/  ISETP.GT.AND P4, PT, R3, 0x80, P4 ;  /* 0x000000800300780c */ /* 0x000fda0002784270 */
[----:B-1----:R-:W-:Y:S05]  /*3b20*/  @!P4 BRA `(.L_x_92) ;  /* 0x000000000004c947 */ /* 0x002fea0003800000 */
[----:B------:R1:W5:Y:S02]  /*3b30*/  LDG.E.LTC128B.U16 R104, desc[UR36][R60.64+0x2] ;  /* 0x000002243c687981 */ /* 0x000364000c1e1520 */
.L_x_92:
[----:B------:R-:W-:Y:S05]  /*3b40*/  BSYNC B1 ;  /* 0x0000000000017941 */ /* 0x000fea0003800000 */
.L_x_91:
[----:B-----5:R-:W-:Y:S01]  /*3b50*/  IMAD.U32 R4, R104, 0x10000, RZ ;  /* 0x0001000068047824 */ /* 0x020fe200078e00ff */
[----:B------:R-:W-:Y:S01]  /*3b60*/  ISETP.GT.AND P6, PT, R3, 0x88, P6 ;  /* 0x000000880300780c */ /* 0x000fe200037c4270 */
        /* <DEDUP_REMOVED lines=8> */
[----:B------:R-:W-:Y:S05]  /*3bf0*/  @!P6 BRA `(.L_x_94) ;  /* 0x000000000004e947 */ /* 0x000fea0003800000 */
[----:B------:R4:W5:Y:S02]  /*3c00*/  LDG.E.LTC128B.U16 R104, desc[UR36][R6.64] ;  /* 0x0000002406687981 */ /* 0x000964000c1e1520 */
.L_x_94:
[----:B------:R-:W-:Y:S05]  /*3c10*/  BSYNC B1 ;  /* 0x0000000000017941 */ /* 0x000fea0003800000 */
.L_x_93:
[----:B---3-5:R-:W-:Y:S01]  /*3c20*/  IMAD.U32 R4, R104, 0x10000, RZ ;  /* 0x0001000068047824 */ /* 0x028fe200078e00ff */
[----:B------:R-:W-:Y:S01]  /*3c30*/  ISETP.NE.AND P4, PT, R107, RZ, PT ;  /* 0x000000ff6b00720c */ /* 0x000fe20003f85270 */
[----:B------:R-:W-:Y:S02]  /*3c40*/  BSSY B1, `(.L_x_95) ;  /* 0x0000008000017945 */ /* 0x000fe40003800000 */
[----:B------:R-:W-:Y:S01]  /*3c50*/  FMUL R5, R4, R89 ;  /* 0x0000005904057220 */ /* 0x000fe20000400000 */
[----:B------:R-:W-:-:S03]  /*3c60*/  ISETP.GT.AND P4, PT, R3, 0x88, P4 ;  /* 0x000000880300780c */ /* 0x000fc60002784270 */
[----:B------:R-:W-:-:S05]  /*3c70*/  FFMA R5, R26, R88, R5 ;  /* 0x000000581a057223 */ /* 0x000fca0000000005 */
[----:B------:R-:W-:-:S05]  /*3c80*/  F2FP.BF16.F32.PACK_AB R5, RZ, R5 ;  /* 0x00000005ff05723e */ /* 0x000fca00000010ff */
[----:B------:R3:W-:Y:S01]  /*3c90*/  @P6 STG.E.U16 desc[UR36][R20.64], R5 ;  /* 0x0000000514006986 */ /* 0x0007e2000c101524 */
[----:B------:R-:W-:Y:S05]  /*3ca0*/  @!P4 BRA `(.L_x_96) ;  /* 0x000000000004c947 */ /* 0x000fea0003800000 */
[----:B------:R0:W5:Y:S02]  /*3cb0*/  LDG.E.LTC128B.U16 R104, desc[UR36][R10.64+0x2] ;  /* 0x000002240a687981 */ /* 0x000164000c1e1520 */
.L_x_96:
[----:B------:R-:W-:Y:S05]  /*3cc0*/  BSYNC B1 ;  /* 0x0000000000017941 */ /* 0x000fea0003800000 */
.L_x_95:
[----:B-----5:R-:W-:Y:S01]  /*3cd0*/  IMAD.U32 R4, R104, 0x10000, RZ ;  /* 0x0001000068047824 */ /* 0x020fe200078e00ff */
[----:B------:R-:W-:Y:S01]  /*3ce0*/  ISETP.NE.AND P6, PT, R108, RZ, PT ;  /* 0x000000ff6c00720c */ /* 0x000fe20003fc5270 */
[----:B------:R-:W-:Y:S02]  /*3cf0*/  BSSY B1, `(.L_x_97) ;  /* 0x0000008000017945 */ /* 0x000fe40003800000 */
[----:B------:R-:W-:-:S04]  /*3d00*/  FMUL R4, R4, R89 ;  /* 0x0000005904047220 */ /* 0x000fc80000400000 */
[----:B------:R-:W-:-:S05]  /*3d10*/  FFMA R4, R27, R88, R4 ;  /* 0x000000581b047223 */ /* 0x000fca0000000004 */
[----:B------:R-:W-:-:S05]  /*3d20*/  F2FP.BF16.F32.PACK_AB R4, RZ, R4 ;  /* 0x00000004ff04723e */ /* 0x000fca00000010ff */
[----:B------:R0:W-:Y:S01]  /*3d30*/  @P4 STG.E.U16 desc[UR36][R64.64+0x2], R4 ;  /* 0x0000020440004986 */ /* 0x0001e2000c101524 */
[----:B------:R-:W-:-:S13]  /*3d40*/  ISETP.GT.AND P4, PT, R3, 0x80, P6 ;  /* 0x000000800300780c */ /* 0x000fda0003784270 */
[----:B0-----:R-:W-:Y:S05]  /*3d50*/  @!P4 BRA `(.L_x_98) ;  /* 0x000000000004c947 */ /* 0x001fea0003800000 */
[----:B------:R0:W5:Y:S02]  /*3d60*/  LDG.E.LTC128B.U16 R104, desc[UR36][R60.64+0x10] ;  /* 0x000010243c687981 */ /* 0x000164000c1e1520 */
.L_x_98:
[----:B------:R-:W-:Y:S05]  /*3d70*/  BSYNC B1 ;  /* 0x0000000000017941 */ /* 0x000fea0003800000 */
.L_x_97:
[----:B-----5:R-:W-:Y:S01]  /*3d80*/  IMAD.U32 R4, R104, 0x10000, RZ ;  /* 0x0001000068047824 */ /* 0x020fe200078e00ff */
[----:B------:R-:W-:Y:S01]  /*3d90*/  ISETP.NE.AND P6, PT, R105, RZ, PT ;  /* 0x000000ff6900720c */ /* 0x000fe20003fc5270 */
[----:B------:R-:W-:Y:S02]  /*3da0*/  BSSY B1, `(.L_x_99) ;  /* 0x000000b000017945 */ /* 0x000fe40003800000 */
[----:B---3--:R-:W-:Y:S01]  /*3db0*/  FMUL R5, R4, R89 ;  /* 0x0000005904057220 */ /* 0x008fe20000400000 */
[----:B------:R-:W-:-:S03]  /*3dc0*/  @P4 IMAD.MOV.U32 R4, RZ, RZ, R14 ;  /* 0x000000ffff044224 */ /* 0x000fc600078e000e */
[----:B------:R-:W-:-:S05]  /*3dd0*/  FFMA R5, R28, R88, R5 ;  /* 0x000000581c057223 */ /* 0x000fca0000000005 */
[----:B------:R-:W-:-:S04]  /*3de0*/  F2FP.BF16.F32.PACK_AB R5, RZ, R5 ;  /* 0x00000005ff05723e */ /* 0x000fc800000010ff */
[----:B----4-:R-:W-:Y:S01]  /*3df0*/  PRMT R6, R5, 0x7610, R6 ;  /* 0x0000761005067816 */ /* 0x010fe20000000006 */
[----:B------:R-:W-:-:S05]  /*3e00*/  @P4 IMAD.MOV.U32 R5, RZ, RZ, R15 ;  /* 0x000000ffff054224 */ /* 0x000fca00078e000f */
[----:B------:R3:W-:Y:S01]  /*3e10*/  @P4 STG.E.U16 desc[UR36][R4.64+0x10], R6 ;  /* 0x0000100604004986 */ /* 0x0007e2000c101524 */
[----:B------:R-:W-:-:S13]  /*3e20*/  ISETP.GT.AND P4, PT, R3, 0x80, P6 ;  /* 0x000000800300780c */ /* 0x000fda0003784270 */
[----:B---3--:R-:W-:Y:S05]  /*3e30*/  @!P4 BRA `(.L_x_100) ;  /* 0x000000000004c947 */ /* 0x008fea0003800000 */
[----:B------:R3:W5:Y:S02]  /*3e40*/  LDG.E.LTC128B.U16 R104, desc[UR36][R60.64+0x12] ;  /* 0x000012243c687981 */ /* 0x000764000c1e1520 */
.L_x_100:
[----:B------:R-:W-:Y:S05]  /*3e50*/  BSYNC B1 ;  /* 0x0000000000017941 */ /* 0x000fea0003800000 */
.L_x_99:
[----:B-----5:R-:W-:Y:S01]  /*3e60*/  IMAD.U32 R4, R104, 0x10000, RZ ;  /* 0x0001000068047824 */ /* 0x020fe200078e00ff */
[----:B------:R-:W-:Y:S01]  /*3e70*/  BSSY B1, `(.L_x_101) ;  /* 0x000000c000017945 */ /* 0x000fe20003800000 */
[----:B------:R-:W-:Y:S02]  /*3e80*/  @P4 IMAD.MOV.U32 R5, RZ, RZ, R15 ;  /* 0x000000ffff054224 */ /* 0x000fe400078e000f */
[----:B------:R-:W-:-:S04]  /*3e90*/  FMUL R4, R4, R89 ;  /* 0x0000005904047220 */ /* 0x000fc80000400000 */
[----:B------:R-:W-:-:S05]  /*3ea0*/  FFMA R4, R29, R88, R4 ;  /* 0x000000581d047223 */ /* 0x000fca0000000004 */
[----:B------:R-:W-:-:S04]  /*3eb0*/  F2FP.BF16.F32.PACK_AB R4, RZ, R4 ;  /* 0x00000004ff04723e */ /* 0x000fc800000010ff */
[----:B------:R-:W-:Y:S01]  /*3ec0*/  PRMT R6, R4, 0x7610, R6 ;  /* 0x0000761004067816 */ /* 0x000fe20000000006 */
[----:B------:R-:W-:-:S05]  /*3ed0*/  @P4 IMAD.MOV.U32 R4, RZ, RZ, R14 ;  /* 0x000000ffff044224 */ /* 0x000fca00078e000e */
[----:B------:R4:W-:Y:S01]  /*3ee0*/  @P4 STG.E.U16 desc[UR36][R4.64+0x12], R6 ;  /* 0x0000120604004986 */ /* 0x0009e2000c101524 */
[----:B------:R-:W-:-:S04]  /*3ef0*/  ISETP.NE.AND P4, PT, R108, RZ, PT ;  /* 0x000000ff6c00720c */ /* 0x000fc80003f85270 */
[----:B------:R-:W-:-:S13]  /*3f00*/  ISETP.GT.AND P4, PT, R3, 0x88, P4 ;  /* 0x000000880300780c */ /* 0x000fda0002784270 */
[----:B----4-:R-:W-:Y:S05]  /*3f10*/  @!P4 BRA `(.L_x_102) ;  /* 0x000000000004c947 */ /* 0x010fea0003800000 */
[----:B------:R4:W5:Y:S02]  /*3f20*/  LDG.E.LTC128B.U16 R104, desc[UR36][R10.64+0x10] ;  /* 0x000010240a687981 */ /* 0x000964000c1e1520 */
.L_x_102:
[----:B------:R-:W-:Y:S05]  /*3f30*/  BSYNC B1 ;  /* 0x0000000000017941 */ /* 0x000fea0003800000 */
.L_x_101:
        /* <DEDUP_REMOVED lines=9> */
.L_x_104:
[----:B------:R-:W-:Y:S05]  /*3fd0*/  BSYNC B1 ;  /* 0x0000000000017941 */ /* 0x000fea0003800000 */
.L_x_103:
[----:B-----5:R-:W-:Y:S01]  /*3fe0*/  IMAD.U32 R4, R104, 0x10000, RZ ;  /* 0x0001000068047824 */ /* 0x020fe200078e00ff */
[----:B------:R-:W-:Y:S01]  /*3ff0*/  ISETP.NE.AND P6, PT, R106, RZ, PT ;  /* 0x000000ff6a00720c */ /* 0x000fe20003fc5270 */
        /* <DEDUP_REMOVED lines=8> */
[----:B------:R-:W-:-:S13]  /*4080*/  ISETP.GT.AND P4, PT, R3, 0x80, P6 ;  /* 0x000000800300780c */ /* 0x000fda0003784270 */
[----:B0-----:R-:W-:Y:S05]  /*4090*/  @!P4 BRA `(.L_x_106) ;  /* 0x000000000004c947 */ /* 0x001fea0003800000 */
[----:B------:R0:W5:Y:S02]  /*40a0*/  LDG.E.LTC128B.U16 R104, desc[UR36][R60.64+0x20] ;  /* 0x000020243c687981 */ /* 0x000164000c1e1520 */
.L_x_106:
[----:B------:R-:W-:Y:S05]  /*40b0*/  BSYNC B1 ;  /* 0x0000000000017941 */ /* 0x000fea0003800000 */
.L_x_105:
[----:B-----5:R-:W-:Y:S01]  /*40c0*/  IMAD.U32 R4, R104, 0x10000, RZ ;  /* 0x0001000068047824 */ /* 0x020fe200078e00ff */
[----:B------:R-:W-:Y:S01]  /*40d0*/  ISETP.NE.AND P6, PT, R23, RZ, PT ;  /* 0x000000ff1700720c */ /* 0x000fe20003fc5270 */
[----:B------:R-:W-:Y:S02]  /*40e0*/  BSSY B1, `(.L_x_107) ;  /* 0x000000b000017945 */ /* 0x000fe40003800000 */
[----:B------:R-:W-:Y:S01]  /*40f0*/  FMUL R5, R4, R89 ;  /* 0x0000005904057220 */ /* 0x000fe20000400000 */
[----:B------:R-:W-:-:S03]  /*4100*/  @P4 IMAD.MOV.U32 R4, RZ, RZ, R14 ;  /* 0x000000ffff044224 */ /* 0x000fc600078e000e */
        /* <DEDUP_REMOVED lines=8> */
.L_x_108:
[----:B------:R-:W-:Y:S05]  /*4190*/  BSYNC B1 ;  /* 0x0000000000017941 */ /* 0x000fea0003800000 */
.L_x_107:
        /* <DEDUP_REMOVED lines=11> */
[----:B0-----:R-:W-:Y:S05]  /*4250*/  @!P4 BRA `(.L_x_110) ;  /* 0x000000000004c947 */ /* 0x001fea0003800000 */
[----:B------:R0:W5:Y:S02]  /*4260*/  LDG.E.LTC128B.U16 R104, desc[UR36][R10.64+0x20] ;  /* 0x000020240a687981 */ /* 0x000164000c1e1520 */
.L_x_110:
[----:B------:R-:W-:Y:S05]  /*4270*/  BSYNC B1 ;  /* 0x0000000000017941 */ /* 0x000fea0003800000 */
.L_x_109:
[----:B-----5:R-:W-:Y:S01]  /*4280*/  IMAD.U32 R4, R104, 0x10000, RZ ;  /* 0x0001000068047824 */ /* 0x020fe200078e00ff */
[----:B------:R-:W-:Y:S03]  /*4290*/  BSSY B1, `(.L_x_111) ;  /* 0x000000b000017945 */ /* 0x000fe60003800000 */
        /* <DEDUP_REMOVED lines=10> */
.L_x_112:
[----:B------:R-:W-:Y:S05]  /*4340*/  BSYNC B1 ;  /* 0x0000000000017941 */ /* 0x000fea0003800000 */
.L_x_111:
        /* <DEDUP_REMOVED lines=13> */
.L_x_114:
[----:B------:R-:W-:Y:S05]  /*4420*/  BSYNC B1 ;  /* 0x0000000000017941 */ /* 0x000fea0003800000 */
.L_x_113:
        /* <DEDUP_REMOVED lines=13> */
.L_x_116:
[----:B------:R-:W-:Y:S05]  /*4500*/  BSYNC B1 ;  /* 0x0000000000017941 */ /* 0x000fea0003800000 */
.L_x_115:
        /* <DEDUP_REMOVED lines=13> */
.L_x_118:
[----:B------:R-:W-:Y:S05]  /*45e0*/  BSYNC B1 ;  /* 0x0000000000017941 */ /* 0x000fea0003800000 */
.L_x_117:
        /* <DEDUP_REMOVED lines=12> */
.L_x_120:
[----:B------:R-:W-:Y:S05]  /*46b0*/  BSYNC B1 ;  /* 0x0000000000017941 */ /* 0x000fea0003800000 */
.L_x_119:
        /* <DEDUP_REMOVED lines=13> */
.L_x_122:
[----:B------:R-:W-:Y:S05]  /*4790*/  BSYNC B1 ;  /* 0x0000000000017941 */ /* 0x000fea0003800000 */
.L_x_121:
        /* <DEDUP_REMOVED lines=13> */
.L_x_124:
[----:B------:R-:W-:Y:S05]  /*4870*/  BSYNC B1 ;  /* 0x0000000000017941 */ /* 0x000fea0003800000 */
.L_x_123:
        /* <DEDUP_REMOVED lines=13> */
.L_x_126:
[----:B------:R-:W-:Y:S05]  /*4950*/  BSYNC B1 ;  /* 0x0000000000017941 */ /* 0x000fea0003800000 */
.L_x_125:
        /* <DEDUP_REMOVED lines=12> */
.L_x_128:
[----:B------:R-:W-:Y:S05]  /*4a20*/  BSYNC B1 ;  /* 0x0000000000017941 */ /* 0x000fea0003800000 */
.L_x_127:
        /* <DEDUP_REMOVED lines=13> */
.L_x_130:
[----:B------:R-:W-:Y:S05]  /*4b00*/  BSYNC B1 ;  /* 0x0000000000017941 */ /* 0x000fea0003800000 */
.L_x_129:
        /* <DEDUP_REMOVED lines=12> */
.L_x_132:
[----:B------:R-:W-:Y:S05]  /*4bd0*/  BSYNC B1 ;  /* 0x0000000000017941 */ /* 0x000fea0003800000 */
.L_x_131:
        /* <DEDUP_REMOVED lines=12> */
.L_x_134:
[----:B------:R-:W-:Y:S05]  /*4ca0*/  BSYNC B1 ;  /* 0x0000000000017941 */ /* 0x000fea0003800000 */
.L_x_133:
[----:B-----5:R-:W-:Y:S01]  /*4cb0*/  IMAD.U32 R4, R104, 0x10000, RZ ;  /* 0x0001000068047824 */ /* 0x020fe200078e00ff */
[----:B------:R-:W-:Y:S01]  /*4cc0*/  ISETP.GT.AND P5, PT, R3, 0x88, P5 ;  /* 0x000000880300780c */ /* 0x000fe20002fa4270 */
        /* <DEDUP_REMOVED lines=8> */
[----:B------:R-:W-:Y:S05]  /*4d50*/  @!P5 BRA `(.L_x_136) ;  /* 0x000000000004d947 */ /* 0x000fea0003800000 */
[----:B------:R0:W5:Y:S02]  /*4d60*/  LDG.E.LTC128B.U16 R104, desc[UR36][R10.64+0x52] ;  /* 0x000052240a687981 */ /* 0x000164000c1e1520 */
.L_x_136:
[----:B------:R-:W-:Y:S05]  /*4d70*/  BSYNC B1 ;  /* 0x0000000000017941 */ /* 0x000fea0003800000 */
.L_x_135:
[----:B0----5:R-:W-:Y:S01]  /*4d80*/  IMAD.U32 R4, R104, 0x10000, RZ ;  /* 0x0001000068047824 */ /* 0x021fe200078e00ff */
        /* <DEDUP_REMOVED lines=11> */
.L_x_138:
[----:B------:R-:W-:Y:S05]  /*4e40*/  BSYNC B1 ;  /* 0x0000000000017941 */ /* 0x000fea0003800000 */
.L_x_137:
[----:B0----5:R-:W-:Y:S01]  /*4e50*/  IMAD.U32 R4, R104, 0x10000, RZ ;  /* 0x0001000068047824 */ /* 0x021fe200078e00ff */
        /* <DEDUP_REMOVED lines=11> */
.L_x_140:
[----:B------:R-:W-:Y:S05]  /*4f10*/  BSYNC B1 ;  /* 0x0000000000017941 */ /* 0x000fea0003800000 */
.L_x_139:
        /* <DEDUP_REMOVED lines=12> */
.L_x_142:
[----:B------:R-:W-:Y:S05]  /*4fe0*/  BSYNC B1 ;  /* 0x0000000000017941 */ /* 0x000fea0003800000 */
.L_x_141:
        /* <DEDUP_REMOVED lines=12> */
.L_x_144:
[----:B------:R-:W-:Y:S05]  /*50b0*/  BSYNC B1 ;  /* 0x0000000000017941 */ /* 0x000fea0003800000 */
.L_x_143:
        /* <DEDUP_REMOVED lines=12> */
.L_x_146:
[----:B------:R-:W-:Y:S05]  /*5180*/  BSYNC B1 ;  /* 0x0000000000017941 */ /* 0x000fea0003800000 */
.L_x_145:
        /* <DEDUP_REMOVED lines=12> */
.L_x_148:
[----:B------:R-:W-:Y:S05]  /*5250*/  BSYNC B1 ;  /* 0x0000000000017941 */ /* 0x000fea0003800000 */
.L_x_147:
        /* <DEDUP_REMOVED lines=9> */
.L_x_150:
[----:B------:R-:W-:Y:S05]  /*52f0*/  BSYNC B1 ;  /* 0x0000000000017941 */ /* 0x000fea0003800000 */
.L_x_149:
        /* <DEDUP_REMOVED lines=12> */
.L_x_152:
[----:B------:R-:W-:Y:S05]  /*53c0*/  BSYNC B1 ;  /* 0x0000000000017941 */ /* 0x000fea0003800000 */
.L_x_151:
[----:B------:R-:W-:Y:S05]  /*53d0*/  @!P0 BRA `(.L_x_153) ;  /* 0x0000001400f08947 */ /* 0x000fea0003800000 */
[----:B-----5:R-:W-:-:S04]  /*53e0*/  IMAD.U32 R104, R104, 0x10000, RZ ;  /* 0x0001000068687824 */ /* 0x020fc800078e00ff */
[----:B------:R-:W-:-:S04]  /*53f0*/  FMUL R104, R104, R89 ;  /* 0x0000005968687220 */ /* 0x000fc80000400000 */
[----:B------:R-:W-:-:S05]  /*5400*/  FFMA R104, R55, R88, R104 ;  /* 0x0000005837687223 */ /* 0x000fca0000000068 */
[----:B------:R-:W-:-:S05]  /*5410*/  F2FP.BF16.F32.PACK_AB R104, RZ, R104 ;  /* 0x00000068ff68723e */ /* 0x000fca00000010ff */
[----:B------:R0:W-:Y:S01]  /*5420*/  STG.E.U16 desc[UR36][R12.64+0x72], R104 ;  /* 0x000072680c007986 */ /* 0x0001e2000c101524 */
[----:B------:R-:W-:Y:S05]  /*5430*/  BRA `(.L_x_153) ;  /* 0x0000001400d87947 */ /* 0x000fea0003800000 */
.L_x_30:
[----:B------:R-:W-:Y:S01]  /*5440*/  ULDC.64 UR4, c[0x0][0x5c0] ;  /* 0x0001700000047ab9 */ /* 0x000fe20000000a00 */
[----:B------:R-:W-:Y:S01]  /*5450*/  ISETP.GT.AND P3, PT, R4, 0x1, PT ;  /* 0x000000010400780c */ /* 0x000fe20003f64270 */
[-C--:B------:R-:W-:Y:S01]  /*5460*/  FMUL R56, R56, R88.reuse ;  /* 0x0000005838387220 */ /* 0x080fe20000400000 */
[----:B------:R-:W-:Y:S01]  /*5470*/  LEA R14, P1, R104, UR4, 0x1 ;  /* 0x00000004680e7c11 */ /* 0x000fe2000f8208ff */
[-C--:B------:R-:W-:Y:S01]  /*5480*/  FMUL R57, R57, R88.reuse ;  /* 0x0000005839397220 */ /* 0x080fe20000400000 */
[----:B------:R-:W-:Y:S01]  /*5490*/  IMAD.SHL.U32 R7, R12, 0x10, RZ ;  /* 0x000000100c077824 */ /* 0x000fe200078e00ff */
[----:B------:R-:W-:Y:S01]  /*54a0*/  ISETP.GT.AND P2, PT, R3, 0x8, P6 ;  /* 0x000000080300780c */ /* 0x000fe20003744270 */
[-C--:B------:R-:W-:Y:S01]  /*54b0*/  FMUL R58, R58, R88.reuse ;  /* 0x000000583a3a7220 */ /* 0x080fe20000400000 */
[----:B------:R-:W-:Y:S01]  /*54c0*/  LEA.HI.X R15, R104, UR5, R93, 0x1, P1 ;  /* 0x00000005680f7c11 */ /* 0x000fe200088f0c5d */
[-C--:B------:R-:W-:Y:S01]  /*54d0*/  FMUL R59, R59, R88.reuse ;  /* 0x000000583b3b7220 */ /* 0x080fe20000400000 */
[----:B------:R-:W-:Y:S01]  /*54e0*/  ISETP.GT.AND P1, PT, R3, RZ, P3 ;  /* 0x000000ff0300720c */ /* 0x000fe20001f24270 */
[----:B------:R-:W-:Y:S01]  /*54f0*/  FMUL R60, R60, R88 ;  /* 0x000000583c3c7220 */ /* 0x000fe20000400000 */
[----:B------:R-:W-:Y:S01]  /*5500*/  F2FP.BF16.F32.PACK_AB R56, RZ, R56 ;  /* 0x00000038ff38723e */ /* 0x000fe200000010ff */
[-C--:B------:R-:W-:Y:S01]  /*5510*/  FMUL R61, R61, R88.reuse ;  /* 0x000000583d3d7220 */ /* 0x080fe20000400000 */
[----:B------:R-:W-:Y:S01]  /*5520*/  F2FP.BF16.F32.PACK_AB R57, RZ, R57 ;  /* 0x00000039ff39723e */ /* 0x000fe200000010ff */
[----:B------:R-:W-:Y:S01]  /*5530*/  FMUL R63, R63, R88 ;  /* 0x000000583f3f7220 */ /* 0x000fe20000400000 */
[C---:B------:R-:W-:Y:S01]  /*5540*/  SHF.L.U64.HI R5, R12.reuse, 0x4, R13 ;  /* 0x000000040c057819 */ /* 0x040fe2000001020d */
[----:B------:R-:W-:Y:S01]  /*5550*/  @P0 STG.E.U16 desc[UR36][R14.64], R56 ;  /* 0x000000380e000986 */ /* 0x000fe2000c101524 */
[----:B------:R-:W-:Y:S01]  /*5560*/  PRMT R9, R57, 0x7610, R9 ;  /* 0x0000761039097816 */ /* 0x000fe20000000009 */
[----:B------:R-:W-:Y:S01]  /*5570*/  IMAD.SHL.U32 R57, R12, 0x100, RZ ;  /* 0x000001000c397824 */ /* 0x000fe200078e00ff */
[----:B------:R-:W-:Y:S01]  /*5580*/  IADD3 R8, P0, R7, R14, RZ ;  /* 0x0000000e07087210 */ /* 0x000fe20007f1e0ff */
[----:B------:R-:W-:Y:S01]  /*5590*/  FMUL R62, R62, R88 ;  /* 0x000000583e3e7220 */ /* 0x000fe20000400000 */
[----:B------:R-:W-:Y:S01]  /*55a0*/  F2FP.BF16.F32.PACK_AB R58, RZ, R58 ;  /* 0x0000003aff3a723e */ /* 0x000fe200000010ff */
[--C-:B------:R-:W-:Y:S01]  /*55b0*/  @P1 IMAD.MOV.U32 R10, RZ, RZ, R14.reuse ;  /* 0x000000ffff0a1224 */ /* 0x100fe200078e000e */
[----:B------:R-:W-:Y:S01]  /*55c0*/  SHF.L.U64.HI R23, R12, 0x8, R13 ;  /* 0x000000080c177819 */ /* 0x000fe2000001020d */
[--C-:B------:R-:W-:Y:S01]  /*55d0*/  @P1 IMAD.MOV.U32 R11, RZ, RZ, R15.reuse ;  /* 0x000000ffff0b1224 */ /* 0x100fe200078e000f */
[----:B------:R-:W-:Y:S01]  /*55e0*/  ISETP.GT.AND P4, PT, R4, 0x8, PT ;  /* 0x000000080400780c */ /* 0x000fe20003f84270 */
[-C--:B------:R-:W-:Y:S01]  /*55f0*/  FMUL R64, R64, R88.reuse ;  /* 0x0000005840407220 */ /* 0x080fe20000400000 */
[----:B------:R-:W-:Y:S01]  /*5600*/  F2FP.BF16.F32.PACK_AB R59, RZ, R59 ;  /* 0x0000003bff3b723e */ /* 0x000fe200000010ff */
[----:B------:R-:W-:Y:S01]  /*5610*/  FMUL R65, R65, R88 ;  /* 0x0000005841417220 */ /* 0x000fe20000400000 */
[----:B------:R0:W-:Y:S01]  /*5620*/  @P1 STG.E.U16 desc[UR36][R10.64+0x2], R9 ;  /* 0x000002090a001986 */ /* 0x0001e2000c101524 */
[----:B------:R-:W-:Y:S01]  /*5630*/  F2FP.BF16.F32.PACK_AB R60, RZ, R60 ;  /* 0x0000003cff3c723e */ /* 0x000fe200000010ff */
[-C--:B------:R-:W-:Y:S01]  /*5640*/  FMUL R66, R66, R88.reuse ;  /* 0x0000005842427220 */ /* 0x080fe20000400000 */
[----:B------:R-:W-:Y:S01]  /*5650*/  F2FP.BF16.F32.PACK_AB R61, RZ, R61 ;  /* 0x0000003dff3d723e */ /* 0x000fe200000010ff */
[-C--:B------:R-:W-:Y:S01]  /*5660*/  FMUL R67, R67, R88.reuse ;  /* 0x0000005843437220 */ /* 0x080fe20000400000 */
[----:B------:R-:W-:Y:S01]  /*5670*/  F2FP.BF16.F32.PACK_AB R63, RZ, R63 ;  /* 0x0000003fff3f723e */ /* 0x000fe200000010ff */
[----:B------:R-:W-:Y:S01]  /*5680*/  FMUL R68, R68, R88 ;  /* 0x0000005844447220 */ /* 0x000fe20000400000 */
[----:B------:R-:W-:Y:S01]  /*5690*/  F2FP.BF16.F32.PACK_AB R62, RZ, R62 ;  /* 0x0000003eff3e723e */ /* 0x000fe200000010ff */
[----:B------:R-:W-:Y:S01]  /*56a0*/  FMUL R69, R69, R88 ;  /* 0x0000005845457220 */ /* 0x000fe20000400000 */
[----:B------:R-:W-:Y:S01]  /*56b0*/  F2FP.BF16.F32.PACK_AB R64, RZ, R64 ;  /* 0x00000040ff40723e */ /* 0x000fe200000010ff */
[-C--:B------:R-:W-:Y:S01]  /*56c0*/  FMUL R70, R70, R88.reuse ;  /* 0x0000005846467220 */ /* 0x080fe20000400000 */
[----:B------:R-:W-:Y:S01]  /*56d0*/  F2FP.BF16.F32.PACK_AB R65, RZ, R65 ;  /* 0x00000041ff41723e */ /* 0x000fe200000010ff */
[----:B0-----:R-:W-:Y:S01]  /*56e0*/  IMAD.X R9, R5, 0x1, R15, P0 ;  /* 0x0000000105097824 */ /* 0x001fe200000e060f */
[----:B------:R-:W-:Y:S01]  /*56f0*/  ISETP.GT.AND P0, PT, R3, 0x8, P3 ;  /* 0x000000080300780c */ /* 0x000fe20001f04270 */
[-C--:B------:R-:W-:Y:S01]  /*5700*/  FMUL R71, R71, R88.reuse ;  /* 0x0000005847477220 */ /* 0x080fe20000400000 */
[----:B------:R-:W-:Y:S01]  /*5710*/  ISETP.GT.AND P3, PT, R4, 0x9, PT ;  /* 0x000000090400780c */ /* 0x000fe20003f64270 */
[----:B------:R-:W-:Y:S01]  /*5720*/  FMUL R72, R72, R88 ;  /* 0x0000005848487220 */ /* 0x000fe20000400000 */
[----:B------:R-:W-:Y:S01]  /*5730*/  @P2 STG.E.U16 desc[UR36][R8.64], R58 ;  /* 0x0000003a08002986 */ /* 0x000fe2000c101524 */
[----:B------:R-:W-:Y:S01]  /*5740*/  IADD3 R6, P1, P2, R57, R14, R7 ;  /* 0x0000000e39067210 */ /* 0x000fe20007a3e007 */
[----:B------:R-:W-:Y:S01]  /*5750*/  FMUL R73, R73, R88 ;  /* 0x0000005849497220 */ /* 0x000fe20000400000 */
[----:B------:R-:W-:Y:S01]  /*5760*/  F2FP.BF16.F32.PACK_AB R66, RZ, R66 ;  /* 0x00000042ff42723e */ /* 0x000fe200000010ff */
[-C--:B------:R-:W-:Y:S01]  /*5770*/  FMUL R74, R74, R88.reuse ;  /* 0x000000584a4a7220 */ /* 0x080fe20000400000 */
[----:B------:R-:W-:Y:S01]  /*5780*/  IADD3.X R7, R23, R15, R5, P1, P2 ;  /* 0x0000000f17077210 */ /* 0x000fe20000fe4405 */
[-C--:B------:R-:W-:Y:S01]  /*5790*/  FMUL R75, R75, R88.reuse ;  /* 0x000000584b4b7220 */ /* 0x080fe20000400000 */
[C---:B------:R-:W-:Y:S01]  /*57a0*/  ISETP.GT.AND P1, PT, R3.reuse, RZ, P4 ;  /* 0x000000ff0300720c */ /* 0x040fe20002724270 */
[-C--:B------:R-:W-:Y:S01]  /*57b0*/  FMUL R76, R76, R88.reuse ;  /* 0x000000584c4c7220 */ /* 0x080fe20000400000 */
[----:B------:R-:W-:Y:S01]  /*57c0*/  @P0 STG.E.U16 desc[UR36][R8.64+0x2], R59 ;  /* 0x0000023b08000986 */ /* 0x000fe2000c101524 */
[----:B------:R-:W-:Y:S01]  /*57d0*/  ISETP.GT.AND P0, PT, R3, RZ, P3 ;  /* 0x000000ff0300720c */ /* 0x000fe20001f04270 */
[-C--:B------:R-:W-:Y:S01]  /*57e0*/  FMUL R77, R77, R88.reuse ;  /* 0x000000584d4d7220 */ /* 0x080fe20000400000 */
[----:B------:R-:W-:Y:S01]  /*57f0*/  ISETP.GT.AND P2, PT, R4, 0x11, PT ;  /* 0x000000110400780c */ /* 0x000fe20003f44270 */
[-C--:B------:R-:W-:Y:S01]  /*5800*/  FMUL R78, R78, R88.reuse ;  /* 0x000000584e4e7220 */ /* 0x080fe20000400000 */
[----:B------:R-:W-:Y:S01]  /*5810*/  F2FP.BF16.F32.PACK_AB R67, RZ, R67 ;  /* 0x00000043ff43723e */ /* 0x000fe200000010ff */
[----:B------:R-:W-:Y:S01]  /*5820*/  FMUL R79, R79, R88 ;  /* 0x000000584f4f7220 */ /* 0x000fe20000400000 */
[----:B------:R-:W-:Y:S01]  /*5830*/  F2FP.BF16.F32.PACK_AB R68, RZ, R68 ;  /* 0x00000044ff44723e */ /* 0x000fe200000010ff */
[-C--:B------:R-:W-:Y:S01]  /*5840*/  FMUL R80, R80, R88.reuse ;  /* 0x0000005850507220 */ /* 0x080fe20000400000 */
[----:B------:R-:W-:Y:S01]  /*5850*/  F2FP.BF16.F32.PACK_AB R69, RZ, R69 ;  /* 0x00000045ff45723e */ /* 0x000fe200000010ff */
[----:B------:R-:W-:Y:S01]  /*5860*/  FMUL R81, R81, R88 ;  /* 0x0000005851517220 */ /* 0x000fe20000400000 */
[--C-:B------:R-:W-:Y:S01]  /*5870*/  @P1 IMAD.MOV.U32 R10, RZ, RZ, R14.reuse ;  /* 0x000000ffff0a1224 */ /* 0x100fe200078e000e */
[----:B------:R-:W-:Y:S01]  /*5880*/  F2FP.BF16.F32.PACK_AB R70, RZ, R70 ;  /* 0x00000046ff46723e */ /* 0x000fe200000010ff */
[--C-:B------:R-:W-:Y:S01]  /*5890*/  @P1 IMAD.MOV.U32 R11, RZ, RZ, R15.reuse ;  /* 0x000000ffff0b1224 */ /* 0x100fe200078e000f */
[----:B------:R-:W-:Y:S01]  /*58a0*/  F2FP.BF16.F32.PACK_AB R71, RZ, R71 ;  /* 0x00000047ff47723e */ /* 0x000fe200000010ff */
[----:B------:R-:W-:Y:S01]  /*58b0*/  FMUL R82, R82, R88 ;  /* 0x0000005852527220 */ /* 0x000fe20000400000 */
[----:B------:R-:W-:Y:S01]  /*58c0*/  F2FP.BF16.F32.PACK_AB R72, RZ, R72 ;  /* 0x00000048ff48723e */ /* 0x000fe200000010ff */
[-C--:B------:R-:W-:Y:S01]  /*58d0*/  FMUL R83, R83, R88.reuse ;  /* 0x0000005853537220 */ /* 0x080fe20000400000 */
[----:B------:R0:W-:Y:S01]  /*58e0*/  @P1 STG.E.U16 desc[UR36][R10.64+0x10], R60 ;  /* 0x0000103c0a001986 */ /* 0x0001e2000c101524 */
[----:B------:R-:W-:Y:S01]  /*58f0*/  ISETP.GT.AND P1, PT, R3, 0x8, P4 ;  /* 0x000000080300780c */ /* 0x000fe20002724270 */
[-C--:B------:R-:W-:Y:S01]  /*5900*/  FMUL R84, R84, R88.reuse ;  /* 0x0000005854547220 */ /* 0x080fe20000400000 */
[----:B------:R-:W-:Y:S01]  /*5910*/  F2FP.BF16.F32.PACK_AB R73, RZ, R73 ;  /* 0x00000049ff49723e */ /* 0x000fe200000010ff */
[----:B------:R-:W-:Y:S01]  /*5920*/  FMUL R85, R85, R88 ;  /* 0x0000005855557220 */ /* 0x000fe20000400000 */
[----:B------:R-:W-:Y:S01]  /*5930*/  F2FP.BF16.F32.PACK_AB R74, RZ, R74 ;  /* 0x0000004aff4a723e */ /* 0x000fe200000010ff */
[-C--:B------:R-:W-:Y:S01]  /*5940*/  FMUL R86, R86, R88.reuse ;  /* 0x0000005856567220 */ /* 0x080fe20000400000 */
[----:B------:R-:W-:Y:S01]  /*5950*/  F2FP.BF16.F32.PACK_AB R75, RZ, R75 ;  /* 0x0000004bff4b723e */ /* 0x000fe200000010ff */
[-C--:B------:R-:W-:Y:S01]  /*5960*/  FMUL R87, R87, R88.reuse ;  /* 0x0000005857577220 */ /* 0x080fe20000400000 */
[----:B------:R-:W-:Y:S01]  /*5970*/  ISETP.GT.AND P5, PT, R4, 0x28, PT ;  /* 0x000000280400780c */ /* 0x000fe20003fa4270 */
[----:B------:R-:W-:Y:S01]  /*5980*/  FMUL R24, R24, R88 ;  /* 0x0000005818187220 */ /* 0x000fe20000400000 */
[----:B------:R-:W-:Y:S01]  /*5990*/  F2FP.BF16.F32.PACK_AB R76, RZ, R76 ;  /* 0x0000004cff4c723e */ /* 0x000fe200000010ff */
[--C-:B0-----:R-:W-:Y:S01]  /*59a0*/  @P0 IMAD.MOV.U32 R10, RZ, RZ, R14.reuse ;  /* 0x000000ffff0a0224 */ /* 0x101fe200078e000e */
[----:B------:R-:W-:Y:S01]  /*59b0*/  ISETP.GT.AND P4, PT, R4, 0x29, PT ;  /* 0x000000290400780c */ /* 0x000fe20003f84270 */
        /* <DEDUP_REMOVED lines=8> */
[C---:B------:R-:W-:Y:S01]  /*5a40*/  ISETP.GT.AND P3, PT, R4.reuse, 0x10, PT ;  /* 0x000000100400780c */ /* 0x040fe20003f64270 */
[----:B------:R-:W-:Y:S01]  /*5a50*/  @P1 STG.E.U16 desc[UR36][R8.64+0x10], R62 ;  /* 0x0000103e08001986 */ /* 0x000fe2000c101524 */
        /* <DEDUP_REMOVED lines=8> */
[----:B------:R-:W-:Y:S01]  /*5ae0*/  F2FP.BF16.F32.PACK_AB R82, RZ, R82 ;  /* 0x00000052ff52723e */ /* 0x000fe200000010ff */
[----:B------:R-:W-:Y:S01]  /*5af0*/  @P0 STG.E.U16 desc[UR36][R8.64+0x12], R63 ;  /* 0x0000123f08000986 */ /* 0x000fe2000c101524 */
[----:B------:R-:W-:Y:S01]  /*5b00*/  ISETP.GT.AND P0, PT, R3, RZ, P3 ;  /* 0x000000ff0300720c */ /* 0x000fe20001f04270 */
[-C--:B------:R-:W-:Y:S01]  /*5b10*/  FMUL R32, R32, R88.reuse ;  /* 0x0000005820207220 */ /* 0x080fe20000400000 */
[----:B------:R-:W-:Y:S01]  /*5b20*/  F2FP.BF16.F32.PACK_AB R83, RZ, R83 ;  /* 0x00000053ff53723e */ /* 0x000fe200000010ff */
[----:B------:R-:W-:Y:S01]  /*5b30*/  FMUL R33, R33, R88 ;  /* 0x0000005821217220 */ /* 0x000fe20000400000 */
[----:B------:R-:W-:Y:S01]  /*5b40*/  F2FP.BF16.F32.PACK_AB R84, RZ, R84 ;  /* 0x00000054ff54723e */ /* 0x000fe200000010ff */
[-C--:B------:R-:W-:Y:S01]  /*5b50*/  FMUL R34, R34, R88.reuse ;  /* 0x0000005822227220 */ /* 0x080fe20000400000 */
[----:B------:R-:W-:Y:S01]  /*5b60*/  P2R R5, PR, RZ, 0x20 ;  /* 0x00000020ff057803 */ /* 0x000fe20000000000 */
[-C--:B------:R-:W-:Y:S01]  /*5b70*/  FMUL R35, R35, R88.reuse ;  /* 0x0000005823237220 */ /* 0x080fe20000400000 */
[----:B------:R-:W-:Y:S01]  /*5b80*/  F2FP.BF16.F32.PACK_AB R85, RZ, R85 ;  /* 0x00000055ff55723e */ /* 0x000fe200000010ff */
[----:B------:R-:W-:Y:S01]  /*5b90*/  FMUL R36, R36, R88 ;  /* 0x0000005824247220 */ /* 0x000fe20000400000 */
[----:B------:R-:W-:Y:S01]  /*5ba0*/  F2FP.BF16.F32.PACK_AB R86, RZ, R86 ;  /* 0x00000056ff56723e */ /* 0x000fe200000010ff */
[----:B------:R-:W-:Y:S01]  /*5bb0*/  FMUL R37, R37, R88 ;  /* 0x0000005825257220 */ /* 0x000fe20000400000 */
[----:B------:R-:W-:Y:S01]  /*5bc0*/  F2FP.BF16.F32.PACK_AB R87, RZ, R87 ;  /* 0x00000057ff57723e */ /* 0x000fe200000010ff */
[--C-:B0-----:R-:W-:Y:S01]  /*5bd0*/  @P0 IMAD.MOV.U32 R10, RZ, RZ, R14.reuse ;  /* 0x000000ffff0a0224 */ /* 0x101fe200078e000e */
[----:B------:R-:W-:Y:S01]  /*5be0*/  F2FP.BF16.F32.PACK_AB R24, RZ, R24 ;  /* 0x00000018ff18723e */ /* 0x000fe200000010ff */
[--C-:B------:R-:W-:Y:S01]  /*5bf0*/  @P0 IMAD.MOV.U32 R11, RZ, RZ, R15.reuse ;  /* 0x000000ffff0b0224 */ /* 0x100fe200078e000f */
[----:B------:R-:W-:Y:S01]  /*5c00*/  F2FP.BF16.F32.PACK_AB R25, RZ, R25 ;  /* 0x00000019ff19723e */ /* 0x000fe200000010ff */
[----:B------:R-:W-:Y:S01]  /*5c10*/  FMUL R38, R38, R88 ;  /* 0x0000005826267220 */ /* 0x000fe20000400000 */
[----:B------:R-:W-:Y:S01]  /*5c20*/  F2FP.BF16.F32.PACK_AB R26, RZ, R26 ;  /* 0x0000001aff1a723e */ /* 0x000fe200000010ff */
[-C--:B------:R-:W-:Y:S01]  /*5c30*/  FMUL R39, R39, R88.reuse ;  /* 0x0000005827277220 */ /* 0x080fe20000400000 */
[----:B------:R0:W-:Y:S01]  /*5c40*/  @P0 STG.E.U16 desc[UR36][R10.64+0x20], R64 ;  /* 0x000020400a000986 */ /* 0x0001e2000c101524 */
[----:B------:R-:W-:Y:S01]  /*5c50*/  ISETP.GT.AND P0, PT, R3, RZ, P2 ;  /* 0x000000ff0300720c */ /* 0x000fe20001704270 */
        /* <DEDUP_REMOVED lines=12> */
[----:B0-----:R-:W-:Y:S01]  /*5d20*/  @P0 IMAD.MOV.U32 R10, RZ, RZ, R14 ;  /* 0x000000ffff0a0224 */ /* 0x001fe200078e000e */
[----:B------:R-:W-:Y:S01]  /*5d30*/  F2FP.BF16.F32.PACK_AB R33, RZ, R33 ;  /* 0x00000021ff21723e */ /* 0x000fe200000010ff */
[----:B------:R-:W-:Y:S01]  /*5d40*/  @P0 IMAD.MOV.U32 R11, RZ, RZ, R15 ;  /* 0x000000ffff0b0224 */ /* 0x000fe200078e000f */
[----:B------:R-:W-:Y:S01]  /*5d50*/  F2FP.BF16.F32.PACK_AB R34, RZ, R34 ;  /* 0x00000022ff22723e */ /* 0x000fe200000010ff */
[-C--:B------:R-:W-:Y:S01]  /*5d60*/  FMUL R46, R46, R88.reuse ;  /* 0x000000582e2e7220 */ /* 0x080fe20000400000 */
[----:B------:R-:W-:Y:S01]  /*5d70*/  F2FP.BF16.F32.PACK_AB R35, RZ, R35 ;  /* 0x00000023ff23723e */ /* 0x000fe200000010ff */
[-C--:B------:R-:W-:Y:S01]  /*5d80*/  FMUL R47, R47, R88.reuse ;  /* 0x000000582f2f7220 */ /* 0x080fe20000400000 */
[----:B------:R0:W-:Y:S01]  /*5d90*/  @P0 STG.E.U16 desc[UR36][R10.64+0x22], R65 ;  /* 0x000022410a000986 */ /* 0x0001e2000c101524 */
[----:B------:R-:W-:Y:S01]  /*5da0*/  ISETP.GT.AND P0, PT, R3, 0x8, P3 ;  /* 0x000000080300780c */ /* 0x000fe20001f04270 */
[-C--:B------:R-:W-:Y:S01]  /*5db0*/  FMUL R48, R48, R88.reuse ;  /* 0x0000005830307220 */ /* 0x080fe20000400000 */
[----:B------:R-:W-:Y:S01]  /*5dc0*/  ISETP.GT.AND P3, PT, R4, 0x30, PT ;  /* 0x000000300400780c */ /* 0x000fe20003f64270 */
        /* <DEDUP_REMOVED lines=11> */
[----:B------:R-:W-:Y:S01]  /*5e80*/  ISETP.GT.AND P0, PT, R3, 0x8, P2 ;  /* 0x000000080300780c */ /* 0x000fe20001704270 */
[-C--:B------:R-:W-:Y:S01]  /*5e90*/  FMUL R54, R54, R88.reuse ;  /* 0x0000005836367220 */ /* 0x080fe20000400000 */
[----:B------:R-:W-:Y:S01]  /*5ea0*/  ISETP.GT.AND P2, PT, R4, 0x18, PT ;  /* 0x000000180400780c */ /* 0x000fe20003f44270 */
[----:B------:R-:W-:Y:S01]  /*5eb0*/  FMUL R55, R55, R88 ;  /* 0x0000005837377220 */ /* 0x000fe20000400000 */
[----:B------:R-:W-:-:S02]  /*5ec0*/  F2FP.BF16.F32.PACK_AB R41, RZ, R41 ;  /* 0x00000029ff29723e */ /* 0x000fc400000010ff */
[----:B------:R-:W-:Y:S02]  /*5ed0*/  F2FP.BF16.F32.PACK_AB R42, RZ, R42 ;  /* 0x0000002aff2a723e */ /* 0x000fe400000010ff */
[----:B------:R-:W-:Y:S02]  /*5ee0*/  F2FP.BF16.F32.PACK_AB R43, RZ, R43 ;  /* 0x0000002bff2b723e */ /* 0x000fe400000010ff */
[----:B------:R-:W-:Y:S02]  /*5ef0*/  F2FP.BF16.F32.PACK_AB R44, RZ, R44 ;  /* 0x0000002cff2c723e */ /* 0x000fe400000010ff */
[----:B------:R-:W-:Y:S01]  /*5f00*/  F2FP.BF16.F32.PACK_AB R45, RZ, R45 ;  /* 0x0000002dff2d723e */ /* 0x000fe200000010ff */
[----:B------:R-:W-:Y:S01]  /*5f10*/  @P0 STG.E.U16 desc[UR36][R8.64+0x22], R67 ;  /* 0x0000224308000986 */ /* 0x000fe2000c101524 */
[----:B------:R-:W-:Y:S02]  /*5f20*/  ISETP.GT.AND P0, PT, R3, RZ, P2 ;  /* 0x000000ff0300720c */ /* 0x000fe40001704270 */
[----:B------:R-:W-:-:S02]  /*5f30*/  F2FP.BF16.F32.PACK_AB R46, RZ, R46 ;  /* 0x0000002eff2e723e */ /* 0x000fc400000010ff */
[----:B------:R-:W-:Y:S02]  /*5f40*/  F2FP.BF16.F32.PACK_AB R47, RZ, R47 ;  /* 0x0000002fff2f723e */ /* 0x000fe400000010ff */
[----:B------:R-:W-:Y:S02]  /*5f50*/  F2FP.BF16.F32.PACK_AB R48, RZ, R48 ;  /* 0x00000030ff30723e */ /* 0x000fe400000010ff */
[----:B------:R-:W-:Y:S02]  /*5f60*/  F2FP.BF16.F32.PACK_AB R49, RZ, R49 ;  /* 0x00000031ff31723e */ /* 0x000fe400000010ff */
[----:B------:R-:W-:Y:S02]  /*5f70*/  F2FP.BF16.F32.PACK_AB R50, RZ, R50 ;  /* 0x00000032ff32723e */ /* 0x000fe400000010ff */
[----:B------:R-:W-:Y:S01]  /*5f80*/  F2FP.BF16.F32.PACK_AB R51, RZ, R51 ;  /* 0x00000033ff33723e */ /* 0x000fe200000010ff */
[----:B0-----:R-:W-:Y:S01]  /*5f90*/  @P0 IMAD.MOV.U32 R10, RZ, RZ, R14 ;  /* 0x000000ffff0a0224 */ /* 0x001fe200078e000e */
[----:B------:R-:W-:Y:S01]  /*5fa0*/  F2FP.BF16.F32.PACK_AB R52, RZ, R52 ;  /* 0x00000034ff34723e */ /* 0x000fe200000010ff */
[----:B------:R-:W-:Y:S01]  /*5fb0*/  @P0 IMAD.MOV.U32 R11, RZ, RZ, R15 ;  /* 0x000000ffff0b0224 */ /* 0x000fe200078e000f */
[----:B------:R-:W-:-:S02]  /*5fc0*/  F2FP.BF16.F32.PACK_AB R53, RZ, R53 ;  /* 0x00000035ff35723e */ /* 0x000fc400000010ff */
[----:B------:R-:W-:Y:S02]  /*5fd0*/  F2FP.BF16.F32.PACK_AB R54, RZ, R54 ;  /* 0x00000036ff36723e */ /* 0x000fe400000010ff */
[----:B------:R0:W-:Y:S01]  /*5fe0*/  @P0 STG.E.U16 desc[UR36][R10.64+0x30], R68 ;  /* 0x000030440a000986 */ /* 0x0001e2000c101524 */
[----:B------:R-:W-:Y:S02]  /*5ff0*/  ISETP.GT.AND P0, PT, R3, RZ, P1 ;  /* 0x000000ff0300720c */ /* 0x000fe40000f04270 */
[----:B------:R-:W-:-:S11]  /*6000*/  F2FP.BF16.F32.PACK_AB R55, RZ, R55 ;  /* 0x00000037ff37723e */ /* 0x000fd600000010ff */
[----:B0-----:R-:W-:Y:S02]  /*6010*/  @P0 IMAD.MOV.U32 R10, RZ, RZ, R14 ;  /* 0x000000ffff0a0224 */ /* 0x001fe400078e000e */
[----:B------:R-:W-:-:S05]  /*6020*/  @P0 IMAD.MOV.U32 R11, RZ, RZ, R15 ;  /* 0x000000ffff0b0224 */ /* 0x000fca00078e000f */
[----:B------:R0:W-:Y:S01]  /*6030*/  @P0 STG.E.U16 desc[UR36][R10.64+0x32], R69 ;  /* 0x000032450a000986 */ /* 0x0001e2000c101524 */
[----:B------:R-:W-:Y:S02]  /*6040*/  ISETP.GT.AND P0, PT, R3, 0x8, P2 ;  /* 0x000000080300780c */ /* 0x000fe40001704270 */
[----:B------:R-:W-:-:S11]  /*6050*/  ISETP.GT.AND P2, PT, R4, 0x20, PT ;  /* 0x000000200400780c */ /* 0x000fd60003f44270 */
[----:B------:R-:W-:Y:S01]  /*6060*/  @P0 STG.E.U16 desc[UR36][R8.64+0x30], R70 ;  /* 0x0000304608000986 */ /* 0x000fe2000c101524 */
[----:B------:R-:W-:Y:S02]  /*6070*/  ISETP.GT.AND P0, PT, R3, 0x8, P1 ;  /* 0x000000080300780c */ /* 0x000fe40000f04270 */
[----:B------:R-:W-:-:S11]  /*6080*/  ISETP.GT.AND P1, PT, R4, 0x21, PT ;  /* 0x000000210400780c */ /* 0x000fd60003f24270 */
[----:B------:R-:W-:Y:S01]  /*6090*/  @P0 STG.E.U16 desc[UR36][R8.64+0x32], R71 ;  /* 0x0000324708000986 */ /* 0x000fe2000c101524 */
[----:B------:R-:W-:-:S13]  /*60a0*/  ISETP.GT.AND P0, PT, R3, RZ, P2 ;  /* 0x000000ff0300720c */ /* 0x000fda0001704270 */
[----:B0-----:R-:W-:Y:S02]  /*60b0*/  @P0 IMAD.MOV.U32 R10, RZ, RZ, R14 ;  /* 0x000000ffff0a0224 */ /* 0x001fe400078e000e */
[----:B------:R-:W-:-:S05]  /*60c0*/  @P0 IMAD.MOV.U32 R11, RZ, RZ, R15 ;  /* 0x000000ffff0b0224 */ /* 0x000fca00078e000f */
[----:B------:R0:W-:Y:S01]  /*60d0*/  @P0 STG.E.U16 desc[UR36][R10.64+0x40], R72 ;  /* 0x000040480a000986 */ /* 0x0001e2000c101524 */
[----:B------:R-:W-:-:S13]  /*60e0*/  ISETP.GT.AND P0, PT, R3, RZ, P1 ;  /* 0x000000ff0300720c */ /* 0x000fda0000f04270 */
[----:B0-----:R-:W-:Y:S02]  /*60f0*/  @P0 IMAD.MOV.U32 R10, RZ, RZ, R14 ;  /* 0x000000ffff0a0224 */ /* 0x001fe400078e000e */
[----:B------:R-:W-:-:S05]  /*6100*/  @P0 IMAD.MOV.U32 R11, RZ, RZ, R15 ;  /* 0x000000ffff0b0224 */ /* 0x000fca00078e000f */
[----:B------:R0:W-:Y:S01]  /*6110*/  @P0 STG.E.U16 desc[UR36][R10.64+0x42], R73 ;  /* 0x000042490a000986 */ /* 0x0001e2000c101524 */
[----:B------:R-:W-:Y:S02]  /*6120*/  ISETP.GT.AND P0, PT, R3, 0x8, P2 ;  /* 0x000000080300780c */ /* 0x000fe40001704270 */
[----:B------:R-:W-:-:S11]  /*6130*/  ISETP.GT.AND P2, PT, R4, 0x38, PT ;  /* 0x000000380400780c */ /* 0x000fd60003f44270 */
[----:B------:R-:W-:Y:S01]  /*6140*/  @P0 STG.E.U16 desc[UR36][R8.64+0x40], R74 ;  /* 0x0000404a08000986 */ /* 0x000fe2000c101524 */
[----:B------:R-:W-:-:S13]  /*6150*/  ISETP.GT.AND P0, PT, R3, 0x8, P1 ;  /* 0x000000080300780c */ /* 0x000fda0000f04270 */
        /* <DEDUP_REMOVED lines=9> */
[----:B------:R-:W-:-:S13]  /*61f0*/  ISETP.GT.AND P0, PT, R3, 0x8, P5 ;  /* 0x000000080300780c */ /* 0x000fda0002f04270 */
[----:B------:R-:W-:Y:S01]  /*6200*/  @P0 STG.E.U16 desc[UR36][R8.64+0x50], R78 ;  /* 0x0000504e08000986 */ /* 0x000fe2000c101524 */
[----:B------:R-:W-:-:S13]  /*6210*/  ISETP.GT.AND P0, PT, R3, 0x8, P4 ;  /* 0x000000080300780c */ /* 0x000fda0002704270 */
[----:B------:R-:W-:Y:S01]  /*6220*/  @P0 STG.E.U16 desc[UR36][R8.64+0x52], R79 ;  /* 0x0000524f08000986 */ /* 0x000fe2000c101524 */
[----:B------:R-:W-:-:S13]  /*6230*/  ISETP.GT.AND P0, PT, R3, RZ, P3 ;  /* 0x000000ff0300720c */ /* 0x000fda0001f04270 */
[----:B0-----:R-:W-:Y:S02]  /*6240*/  @P0 IMAD.MOV.U32 R10, RZ, RZ, R14 ;  /* 0x000000ffff0a0224 */ /* 0x001fe400078e000e */
[----:B------:R-:W-:-:S05]  /*6250*/  @P0 IMAD.MOV.U32 R11, RZ, RZ, R15 ;  /* 0x000000ffff0b0224 */ /* 0x000fca00078e000f */
[----:B------:R0:W-:Y:S01]  /*6260*/  @P0 STG.E.U16 desc[UR36][R10.64+0x60], R80 ;  /* 0x000060500a000986 */ /* 0x0001e2000c101524 */
[----:B------:R-:W-:-:S04]  /*6270*/  ISETP.GT.AND P0, PT, R4, 0x31, PT ;  /* 0x000000310400780c */ /* 0x000fc80003f04270 */
        /* <DEDUP_REMOVED lines=8> */
[----:B------:R-:W-:-:S05]  /*6300*/  IADD3 R12, P1, R57, R8, RZ ;  /* 0x00000008390c7210 */ /* 0x000fca0007f3e0ff */
[----:B------:R-:W-:Y:S01]  /*6310*/  IMAD.X R13, R23, 0x1, R9, P1 ;  /* 0x00000001170d7824 */ /* 0x000fe200008e0609 */
[----:B------:R-:W-:-:S13]  /*6320*/  ISETP.GT.AND P1, PT, R3, RZ, P2 ;  /* 0x000000ff0300720c */ /* 0x000fda0001724270 */
[----:B------:R-:W-:Y:S01]  /*6330*/  @P1 STG.E.U16 desc[UR36][R14.64+0x70], R84 ;  /* 0x000070540e001986 */ /* 0x000fe2000c101524 */
[----:B------:R-:W-:-:S05]  /*6340*/  IADD3 R20, P1, R57, R8, RZ ;  /* 0x0000000839147210 */ /* 0x000fca0007f3e0ff */
[----:B------:R-:W-:Y:S01]  /*6350*/  IMAD.X R21, R23, 0x1, R9, P1 ;  /* 0x0000000117157824 */ /* 0x000fe200008e0609 */
[----:B0-----:R-:W-:-:S05]  /*6360*/  IADD3 R10, P1, R57, R14, RZ ;  /* 0x0000000e390a7210 */ /* 0x001fca0007f3e0ff */
[----:B------:R-:W-:Y:S01]  /*6370*/  IMAD.X R11, R23, 0x1, R15, P1 ;  /* 0x00000001170b7824 */ /* 0x000fe200008e060f */
[----:B------:R-:W-:-:S04]  /*6380*/  ISETP.GT.AND P1, PT, R4, 0x39, PT ;  /* 0x000000390400780c */ /* 0x000fc80003f24270 */
[----:B------:R-:W-:-:S13]  /*6390*/  ISETP.GT.AND P5, PT, R3, RZ, P1 ;  /* 0x000000ff0300720c */ /* 0x000fda0000fa4270 */
[----:B------:R-:W-:Y:S01]  /*63a0*/  @P5 STG.E.U16 desc[UR36][R14.64+0x72], R85 ;  /* 0x000072550e005986 */ /* 0x000fe2000c101524 */
[----:B------:R-:W-:-:S13]  /*63b0*/  ISETP.GT.AND P5, PT, R3, 0x8, P2 ;  /* 0x000000080300780c */ /* 0x000fda00017a4270 */
[----:B------:R-:W-:Y:S01]  /*63c0*/  @P5 STG.E.U16 desc[UR36][R8.64+0x70], R86 ;  /* 0x0000705608005986 */ /* 0x000fe2000c101524 */
[----:B------:R-:W-:-:S13]  /*63d0*/  ISETP.GT.AND P5, PT, R3, 0x8, P1 ;  /* 0x000000080300780c */ /* 0x000fda0000fa4270 */
[----:B------:R0:W-:Y:S01]  /*63e0*/  @P5 STG.E.U16 desc[UR36][R8.64+0x72], R87 ;  /* 0x0000725708005986 */ /* 0x0001e2000c101524 */
[C---:B------:R-:W-:Y:S02]  /*63f0*/  ISETP.GT.AND P5, PT, R3.reuse, 0x80, P6 ;  /* 0x000000800300780c */ /* 0x040fe400037a4270 */
[----:B------:R-:W-:-:S11]  /*6400*/  ISETP.GT.AND P6, PT, R3, 0x88, P6 ;  /* 0x000000880300780c */ /* 0x000fd600037c4270 */
[----:B------:R-:W-:Y:S01]  /*6410*/  @P5 STG.E.U16 desc[UR36][R10.64], R24 ;  /* 0x000000180a005986 */ /* 0x000fe2000c101524 */
[----:B------:R-:W-:-:S04]  /*6420*/  ISETP.GT.AND P5, PT, R4, 0x1, PT ;  /* 0x000000010400780c */ /* 0x000fc80003fa4270 */
[----:B------:R-:W-:-:S13]  /*6430*/  ISETP.GT.AND P5, PT, R3, 0x80, P5 ;  /* 0x000000800300780c */ /* 0x000fda0002fa4270 */
[----:B0-----:R-:W-:Y:S02]  /*6440*/  @P5 IMAD.MOV.U32 R8, RZ, RZ, R10 ;  /* 0x000000ffff085224 */ /* 0x001fe400078e000a */
[----:B------:R-:W-:-:S05]  /*6450*/  @P5 IMAD.MOV.U32 R9, RZ, RZ, R11 ;  /* 0x000000ffff095224 */ /* 0x000fca00078e000b */
[----:B------:R0:W-:Y:S01]  /*6460*/  @P5 STG.E.U16 desc[UR36][R8.64+0x2], R25 ;  /* 0x0000021908005986 */ /* 0x0001e2000c101524 */
[----:B------:R-:W-:-:S03]  /*6470*/  ISETP.NE.AND P5, PT, R5, RZ, PT ;  /* 0x000000ff0500720c */ /* 0x000fc60003fa5270 */
[----:B------:R-:W-:Y:S01]  /*6480*/  @P6 STG.E.U16 desc[UR36][R12.64], R26 ;  /* 0x0000001a0c006986 */ /* 0x000fe2000c101524 */
[----:B------:R-:W-:-:S04]  /*6490*/  ISETP.GT.AND P6, PT, R4, 0x1, PT ;  /* 0x000000010400780c */ /* 0x000fc80003fc4270 */
[----:B------:R-:W-:-:S13]  /*64a0*/  ISETP.GT.AND P6, PT, R3, 0x88, P6 ;  /* 0x000000880300780c */ /* 0x000fda00037c4270 */
[----:B------:R-:W-:Y:S01]  /*64b0*/  @P6 STG.E.U16 desc[UR36][R20.64+0x2], R27 ;  /* 0x0000021b14006986 */ /* 0x000fe2000c101524 */
[----:B------:R-:W-:-:S04]  /*64c0*/  ISETP.GT.AND P6, PT, R4, 0x8, PT ;  /* 0x000000080400780c */ /* 0x000fc80003fc4270 */
[----:B------:R-:W-:-:S13]  /*64d0*/  ISETP.GT.AND P6, PT, R3, 0x80, P6 ;  /* 0x000000800300780c */ /* 0x000fda00037c4270 */
[----:B0-----:R-:W-:Y:S02]  /*64e0*/  @P6 IMAD.MOV.U32 R8, RZ, RZ, R10 ;  /* 0x000000ffff086224 */ /* 0x001fe400078e000a */
[----:B------:R-:W-:-:S05]  /*64f0*/  @P6 IMAD.MOV.U32 R9, RZ, RZ, R11 ;  /* 0x000000ffff096224 */ /* 0x000fca00078e000b */
[----:B------:R0:W-:Y:S01]  /*6500*/  @P6 STG.E.U16 desc[UR36][R8.64+0x10], R28 ;  /* 0x0000101c08006986 */ /* 0x0001e2000c101524 */
[----:B------:R-:W-:-:S04]  /*6510*/  ISETP.GT.AND P6, PT, R4, 0x9, PT ;  /* 0x000000090400780c */ /* 0x000fc80003fc4270 */
[----:B------:R-:W-:-:S13]  /*6520*/  ISETP.GT.AND P6, PT, R3, 0x80, P6 ;  /* 0x000000800300780c */ /* 0x000fda00037c4270 */
[----:B0-----:R-:W-:Y:S02]  /*6530*/  @P6 IMAD.MOV.U32 R8, RZ, RZ, R10 ;  /* 0x000000ffff086224 */ /* 0x001fe400078e000a */
[----:B------:R-:W-:-:S05]  /*6540*/  @P6 IMAD.MOV.U32 R9, RZ, RZ, R11 ;  /* 0x000000ffff096224 */ /* 0x000fca00078e000b */
[----:B------:R0:W-:Y:S01]  /*6550*/  @P6 STG.E.U16 desc[UR36][R8.64+0x12], R29 ;  /* 0x0000121d08006986 */ /* 0x0001e2000c101524 */
[----:B------:R-:W-:-:S04]  /*6560*/  ISETP.GT.AND P6, PT, R4, 0x8, PT ;  /* 0x000000080400780c */ /* 0x000fc80003fc4270 */
[----:B------:R-:W-:-:S13]  /*6570*/  ISETP.GT.AND P6, PT, R3, 0x88, P6 ;  /* 0x000000880300780c */ /* 0x000fda00037c4270 */
        /* <DEDUP_REMOVED lines=45> */
[----:B------:R-:W-:Y:S01]  /*6850*/  @P6 STG.E.U16 desc[UR36][R8.64+0x42], R41 ;  /* 0x0000422908006986 */ /* 0x000fe2000c101524 */
[----:B------:R-:W-:-:S04]  /*6860*/  ISETP.GT.AND P6, PT, R4, 0x20, PT ;  /* 0x000000200400780c */ /* 0x000fc80003fc4270 */
[----:B------:R-:W-:-:S13]  /*6870*/  ISETP.GT.AND P6, PT, R3, 0x88, P6 ;  /* 0x000000880300780c */ /* 0x000fda00037c4270 */
[----:B------:R-:W-:Y:S01]  /*6880*/  @P6 STG.E.U16 desc[UR36][R6.64+0x40], R42 ;  /* 0x0000402a06006986 */ /* 0x000fe2000c101524 */
[----:B------:R-:W-:-:S04]  /*6890*/  ISETP.GT.AND P6, PT, R4, 0x21, PT ;  /* 0x000000210400780c */ /* 0x000fc80003fc4270 */
[----:B------:R-:W-:-:S13]  /*68a0*/  ISETP.GT.AND P6, PT, R3, 0x88, P6 ;  /* 0x000000880300780c */ /* 0x000fda00037c4270 */
[----:B------:R-:W-:Y:S02]  /*68b0*/  @P6 IMAD.MOV.U32 R4, RZ, RZ, R6 ;  /* 0x000000ffff046224 */ /* 0x000fe400078e0006 */
[----:B------:R-:W-:-:S05]  /*68c0*/  @P6 IMAD.MOV.U32 R5, RZ, RZ, R7 ;  /* 0x000000ffff056224 */ /* 0x000fca00078e0007 */
[----:B------:R0:W-:Y:S01]  /*68d0*/  @P6 STG.E.U16 desc[UR36][R4.64+0x42], R43 ;  /* 0x0000422b04006986 */ /* 0x0001e2000c101524 */
[C---:B------:R-:W-:Y:S02]  /*68e0*/  ISETP.GT.AND P6, PT, R3.reuse, 0x80, P5 ;  /* 0x000000800300780c */ /* 0x040fe40002fc4270 */
[----:B------:R-:W-:-:S11]  /*68f0*/  ISETP.GT.AND P5, PT, R3, 0x88, P5 ;  /* 0x000000880300780c */ /* 0x000fd60002fa4270 */
[----:B0-----:R-:W-:Y:S02]  /*6900*/  @P6 IMAD.MOV.U32 R4, RZ, RZ, R10 ;  /* 0x000000ffff046224 */ /* 0x001fe400078e000a */
[----:B------:R-:W-:-:S05]  /*6910*/  @P6 IMAD.MOV.U32 R5, RZ, RZ, R11 ;  /* 0x000000ffff056224 */ /* 0x000fca00078e000b */
[----:B------:R0:W-:Y:S01]  /*6920*/  @P6 STG.E.U16 desc[UR36][R4.64+0x50], R44 ;  /* 0x0000502c04006986 */ /* 0x0001e2000c101524 */
[C---:B------:R-:W-:Y:S02]  /*6930*/  ISETP.GT.AND P6, PT, R3.reuse, 0x80, P4 ;  /* 0x000000800300780c */ /* 0x040fe400027c4270 */
[----:B------:R-:W-:-:S11]  /*6940*/  ISETP.GT.AND P4, PT, R3, 0x88, P4 ;  /* 0x000000880300780c */ /* 0x000fd60002784270 */
[----:B0-----:R-:W-:Y:S02]  /*6950*/  @P6 IMAD.MOV.U32 R4, RZ, RZ, R10 ;  /* 0x000000ffff046224 */ /* 0x001fe400078e000a */
[----:B------:R-:W-:-:S05]  /*6960*/  @P6 IMAD.MOV.U32 R5, RZ, RZ, R11 ;  /* 0x000000ffff056224 */ /* 0x000fca00078e000b */
[----:B------:R0:W-:Y:S02]  /*6970*/  @P6 STG.E.U16 desc[UR36][R4.64+0x52], R45 ;  /* 0x0000522d04006986 */ /* 0x0001e4000c101524 */
[----:B0-----:R-:W-:Y:S02]  /*6980*/  @P5 IMAD.MOV.U32 R4, RZ, RZ, R6 ;  /* 0x000000ffff045224 */ /* 0x001fe400078e0006 */
[----:B------:R-:W-:-:S05]  /*6990*/  @P5 IMAD.MOV.U32 R5, RZ, RZ, R7 ;  /* 0x000000ffff055224 */ /* 0x000fca00078e0007 */
[----:B------:R0:W-:Y:S01]  /*69a0*/  @P5 STG.E.U16 desc[UR36][R4.64+0x50], R46 ;  /* 0x0000502e04005986 */ /* 0x0001e2000c101524 */
[C---:B------:R-:W-:Y:S02]  /*69b0*/  ISETP.GT.AND P5, PT, R3.reuse, 0x80, P3 ;  /* 0x000000800300780c */ /* 0x040fe40001fa4270 */
[----:B------:R-:W-:Y:S01]  /*69c0*/  ISETP.GT.AND P3, PT, R3, 0x88, P3 ;  /* 0x000000880300780c */ /* 0x000fe20001f64270 */
        /* <DEDUP_REMOVED lines=17> */
[----:B------:R0:W-:Y:S02]  /*6ae0*/  @P3 STG.E.U16 desc[UR36][R4.64+0x60], R50 ;  /* 0x0000603204003986 */ /* 0x0001e4000c101524 */
[----:B0-----:R-:W-:Y:S02]  /*6af0*/  @P0 IMAD.MOV.U32 R4, RZ, RZ, R6 ;  /* 0x000000ffff040224 */ /* 0x001fe400078e0006 */
[----:B------:R-:W-:-:S05]  /*6b00*/  @P0 IMAD.MOV.U32 R5, RZ, RZ, R7 ;  /* 0x000000ffff050224 */ /* 0x000fca00078e0007 */
[----:B------:R0:W-:Y:S02]  /*6b10*/  @P0 STG.E.U16 desc[UR36][R4.64+0x62], R51 ;  /* 0x0000623304000986 */ /* 0x0001e4000c101524 */
[----:B0-----:R-:W-:Y:S02]  /*6b20*/  @P5 IMAD.MOV.U32 R4, RZ, RZ, R10 ;  /* 0x000000ffff045224 */ /* 0x001fe400078e000a */
[----:B------:R-:W-:-:S05]  /*6b30*/  @P5 IMAD.MOV.U32 R5, RZ, RZ, R11 ;  /* 0x000000ffff055224 */ /* 0x000fca00078e000b */
[----:B------:R0:W-:Y:S04]  /*6b40*/  @P5 STG.E.U16 desc[UR36][R4.64+0x70], R52 ;  /* 0x0000703404005986 */ /* 0x0001e8000c101524 */
[----:B------:R1:W-:Y:S01]  /*6b50*/  @P4 STG.E.U16 desc[UR36][R10.64+0x72], R53 ;  /* 0x000072350a004986 */ /* 0x0003e2000c101524 */
[----:B0-----:R-:W-:Y:S02]  /*6b60*/  @P2 IMAD.MOV.U32 R4, RZ, RZ, R6 ;  /* 0x000000ffff042224 */ /* 0x001fe400078e0006 */
[----:B------:R-:W-:-:S05]  /*6b70*/  @P2 IMAD.MOV.U32 R5, RZ, RZ, R7 ;  /* 0x000000ffff052224 */ /* 0x000fca00078e0007 */
[----:B------:R1:W-:Y:S04]  /*6b80*/  @P2 STG.E.U16 desc[UR36][R4.64+0x70], R54 ;  /* 0x0000703604002986 */ /* 0x0003e8000c101524 */
[----:B------:R1:W-:Y:S02]  /*6b90*/  @P1 STG.E.U16 desc[UR36][R6.64+0x72], R55 ;  /* 0x0000723706001986 */ /* 0x0003e4000c101524 */
.L_x_153:
[----:B------:R-:W-:Y:S05]  /*6ba0*/  BSYNC B0 ;  /* 0x0000000000007941 */ /* 0x000fea0003800000 */
.L_x_29:
[----:B------:R-:W-:Y:S01]  /*6bb0*/  ULDC UR4, c[0x0][0xc] ;  /* 0x0000030000047ab9 */ /* 0x000fe20000000800 */
[----:B------:R-:W-:Y:S01]  /*6bc0*/  ULDC UR5, c[0x0][0x10] ;  /* 0x0000040000057ab9 */ /* 0x000fe20000000800 */
[----:B------:R-:W2:Y:S01]  /*6bd0*/  LDC R3, c[0x0][0x14] ;  /* 0x00000500ff037b82 */ /* 0x000ea20000000800 */
[----:B------:R-:W-:Y:S01]  /*6be0*/  UIMAD.WIDE.U32 UR4, UR4, UR5, URZ ;  /* 0x00000005040472a5 */ /* 0x000fe2000f8e003f */
[----:B------:R-:W-:Y:S02]  /*6bf0*/  IMAD.MOV.U32 R90, RZ, RZ, -0x1 ;  /* 0xffffffffff5a7424 */ /* 0x000fe400078e00ff */
[----:B------:R-:W-:-:S03]  /*6c00*/  IMAD.MOV.U32 R23, RZ, RZ, -0x1 ;  /* 0xffffffffff177424 */ /* 0x000fc600078e00ff */
[----:B--2---:R-:W-:-:S04]  /*6c10*/  IMAD.WIDE.U32 R16, R3, UR4, R16 ;  /* 0x0000000403107c25 */ /* 0x004fc8000f8e0010 */
[----:B------:R-:W-:Y:S01]  /*6c20*/  IMAD R3, R3, UR5, RZ ;  /* 0x0000000503037c24 */ /* 0x000fe2000f8e02ff */
[----:B------:R-:W-:Y:S02]  /*6c30*/  ULDC.64 UR4, c[0x0][0x650] ;  /* 0x0001940000047ab9 */ /* 0x000fe40000000a00 */
[----:B------:R-:W-:Y:S01]  /*6c40*/  ISETP.GE.U32.AND P0, PT, R16, UR4, PT ;  /* 0x0000000410007c0c */ /* 0x000fe2000bf06070 */
[--C-:B------:R-:W-:Y:S01]  /*6c50*/  IMAD.IADD R17, R17, 0x1, R3.reuse ;  /* 0x0000000111117824 */ /* 0x100fe200078e0203 */
[----:B------:R-:W-:-:S04]  /*6c60*/  PRMT R3, RZ, 0x7610, R3 ;  /* 0x00007610ff037816 */ /* 0x000fc80000000003 */
[----:B------:R-:W-:-:S13]  /*6c70*/  ISETP.GE.U32.AND.EX P0, PT, R17, UR5, PT, P0 ;  /* 0x0000000511007c0c */ /* 0x000fda000bf06100 */
[----:B------:R-:W-:Y:S05]  /*6c80*/  @P0 BRA `(.L_x_154) ;  /* 0x0000000400640947 */ /* 0x000fea0003800000 */
[----:B0-----:R-:W0:Y:S01]  /*6c90*/  S2R R12, SR_CTAID.X ;  /* 0x00000000000c7919 */ /* 0x001e220000002500 */
[----:B-1--4-:R-:W1:Y:S01]  /*6ca0*/  LDC.64 R10, c[0x0][0x628] ;  /* 0x00018a00ff0a7b82 */ /* 0x012e620000000a00 */
[----:B------:R-:W-:Y:S01]  /*6cb0*/  ULDC UR4, c[0x0][0x150] ;  /* 0x0000540000047ab9 */ /* 0x000fe20000000800 */
[----:B------:R-:W-:Y:S01]  /*6cc0*/  IMAD.MOV.U32 R8, RZ, RZ, R16 ;  /* 0x000000ffff087224 */ /* 0x000fe200078e0010 */
[----:B------:R-:W2:Y:S01]  /*6cd0*/  S2R R24, SR_CTAID.Y ;  /* 0x0000000000187919 */ /* 0x000ea20000002600 */
[----:B------:R-:W-:-:S04]  /*6ce0*/  IMAD.MOV.U32 R9, RZ, RZ, R17 ;  /* 0x000000ffff097224 */ /* 0x000fc800078e0011 */
[----:B------:R-:W4:Y:S08]  /*6cf0*/  LDC R21, c[0x0][0x144] ;  /* 0x00005100ff157b82 */ /* 0x000f300000000800 */
[----:B------:R-:W2:Y:S08]  /*6d00*/  LDC R0, c[0x0][0x630] ;  /* 0x00018c00ff007b82 */ /* 0x000eb00000000800 */
[----:B------:R-:W2:Y:S01]  /*6d10*/  LDC.64 R14, c[0x0][0x620] ;  /* 0x00018800ff0e7b82 */ /* 0x000ea20000000a00 */
[----:B-1----:R-:W-:-:S04]  /*6d20*/  ISETP.NE.U32.AND P0, PT, R10, RZ, PT ;  /* 0x000000ff0a00720c */ /* 0x002fc80003f05070 */
[----:B------:R-:W-:Y:S02]  /*6d30*/  ISETP.NE.AND.EX P0, PT, R11, RZ, PT, P0 ;  /* 0x000000ff0b00720c */ /* 0x000fe40003f05300 */
[----:B0-----:R-:W-:-:S05]  /*6d40*/  I2FP.F32.U32 R3, R12 ;  /* 0x0000000c00037245 */ /* 0x001fca0000201000 */
[----:B------:R-:W-:-:S04]  /*6d50*/  FMUL R3, R3, UR4 ;  /* 0x0000000403037c20 */ /* 0x000fc80008400000 */
[----:B------:R0:W1:Y:S02]  /*6d60*/  F2I.U32.TRUNC.NTZ R20, R3 ;  /* 0x0000000300147305 */ /* 0x000064000020f000 */
[----:B----4-:R-:W-:Y:S05]  /*6d70*/  @!P0 BRA `(.L_x_155) ;  /* 0x0000000000288947 */ /* 0x010fea0003800000 */
[----:B0-----:R-:W0:Y:S02]  /*6d80*/  LDC R3, c[0x0][0x634] ;  /* 0x00018d00ff037b82 */ /* 0x001e240000000800 */
        /* <DEDUP_REMOVED lines=9> */
.L_x_155:
[----:B------:R-:W4:Y:S01]  /*6e20*/  LDC.64 R28, c[0x0][0x640] ;  /* 0x00019000ff1c7b82 */ /* 0x000f220000000a00 */
[-CC-:B--2---:R-:W-:Y:S01]  /*6e30*/  SHF.R.U64 R23, R8, R0.reuse, R9.reuse ;  /* 0x0000000008177219 */ /* 0x184fe20000001209 */
[----:B-1----:R-:W-:Y:S01]  /*6e40*/  IMAD.MOV R20, RZ, RZ, -R20 ;  /* 0x000000ffff147224 */ /* 0x002fe200078e0a14 */
[----:B------:R-:W-:Y:S01]  /*6e50*/  SHF.R.U32.HI R0, RZ, R0, R9 ;  /* 0x00000000ff007219 */ /* 0x000fe20000011609 */
[----:B------:R-:W-:Y:S01]  /*6e60*/  ULDC UR4, c[0x0][0x154] ;  /* 0x0000550000047ab9 */ /* 0x000fe20000000800 */
[----:B0-----:R-:W-:Y:S01]  /*6e70*/  IADD3 R3, P0, RZ, -R23, RZ ;  /* 0x80000017ff037210 */ /* 0x001fe20007f1e0ff */
[----:B------:R-:W-:Y:S02]  /*6e80*/  IMAD R21, R21, R20, R12 ;  /* 0x0000001415157224 */ /* 0x000fe400078e020c */
[----:B------:R-:W0:Y:S01]  /*6e90*/  LDC R6, c[0x0][0x618] ;  /* 0x00018600ff067b82 */ /* 0x000e220000000800 */
[----:B------:R-:W-:Y:S02]  /*6ea0*/  IMAD.MOV.U32 R7, RZ, RZ, 0x1 ;  /* 0x00000001ff077424 */ /* 0x000fe400078e00ff */
[----:B------:R-:W-:-:S04]  /*6eb0*/  IMAD.X R5, RZ, RZ, ~R0, P0 ;  /* 0x000000ffff057224 */ /* 0x000fc800000e0e00 */
[-C--:B------:R-:W-:Y:S01]  /*6ec0*/  IMAD R0, R5, R14.reuse, RZ ;  /* 0x0000000e05007224 */ /* 0x080fe200078e02ff */
[----:B------:R-:W1:Y:S01]  /*6ed0*/  LDC R8, c[0x0][0x608] ;  /* 0x00018200ff087b82 */ /* 0x000e620000000800 */
[----:B------:R-:W-:-:S04]  /*6ee0*/  IMAD.WIDE.U32 R4, R3, R14, R16 ;  /* 0x0000000e03047225 */ /* 0x000fc800078e0010 */
[----:B------:R-:W-:Y:S01]  /*6ef0*/  IMAD R3, R3, R15, R0 ;  /* 0x0000000f03037224 */ /* 0x000fe200078e0200 */
[----:B------:R-:W-:Y:S02]  /*6f00*/  I2FP.F32.U32 R0, R24 ;  /* 0x0000001800007245 */ /* 0x000fe40000201000 */
[----:B------:R-:W2:Y:S01]  /*6f10*/  LDC R26, c[0x0][0x658] ;  /* 0x00019600ff1a7b82 */ /* 0x000ea20000000800 */
[----:B------:R-:W-:Y:S01]  /*6f20*/  IMAD.IADD R3, R5, 0x1, R3 ;  /* 0x0000000105037824 */ /* 0x000fe200078e0203 */
[----:B----4-:R-:W-:Y:S01]  /*6f30*/  ISETP.NE.U32.AND P0, PT, R28, RZ, PT ;  /* 0x000000ff1c00720c */ /* 0x010fe20003f05070 */
[----:B------:R-:W-:Y:S01]  /*6f40*/  FMUL R0, R0, UR4 ;  /* 0x0000000400007c20 */ /* 0x000fe20008400000 */
[----:B------:R-:W-:Y:S02]  /*6f50*/  IMAD.MOV.U32 R5, RZ, RZ, -0x1 ;  /* 0xffffffffff057424 */ /* 0x000fe400078e00ff */
[----:B------:R-:W-:Y:S01]  /*6f60*/  ISETP.NE.AND.EX P0, PT, R29, RZ, PT, P0 ;  /* 0x000000ff1d00720c */ /* 0x000fe20003f05300 */
[----:B------:R4:W2:Y:S01]  /*6f70*/  F2I.U32.TRUNC.NTZ R13, R0 ;  /* 0x00000000000d7305 */ /* 0x0008a2000020f000 */
[----:B------:R-:W3:Y:S01]  /*6f80*/  LDC R15, c[0x0][0x148] ;  /* 0x00005200ff0f7b82 */ /* 0x000ee20000000800 */
[----:B0-----:R-:W-:-:S02]  /*6f90*/  SHF.R.U64 R12, R4, R6, R3 ;  /* 0x00000006040c7219 */ /* 0x001fc40000001203 */
[----:B------:R-:W-:-:S05]  /*6fa0*/  SHF.R.U32.HI R3, RZ, R6, R3 ;  /* 0x00000006ff037219 */ /* 0x000fca0000011603 */
[----:B------:R-:W0:Y:S01]  /*6fb0*/  LDC R20, c[0x0][0x600] ;  /* 0x00018000ff147b82 */ /* 0x000e220000000800 */
[-CC-:B-1----:R-:W-:Y:S02]  /*6fc0*/  SHF.R.U64 R10, R12, R8.reuse, R3.reuse ;  /* 0x000000080c0a7219 */ /* 0x182fe40000001203 */
[----:B------:R-:W-:-:S05]  /*6fd0*/  SHF.R.U32.HI R3, RZ, R8, R3 ;  /* 0x00000008ff037219 */ /* 0x000fca0000011603 */
[----:B------:R-:W1:Y:S01]  /*6fe0*/  LDC R27, c[0x0][0x648] ;  /* 0x00019200ff1b7b82 */ /* 0x000e620000000800 */
[-C--:B--2---:R-:W-:Y:S02]  /*6ff0*/  SHF.L.U32 R4, R5, R26.reuse, RZ ;  /* 0x0000001a05047219 */ /* 0x084fe400000006ff */
[-CC-:B------:R-:W-:Y:S02]  /*7000*/  SHF.R.U64 R14, R10, R26.reuse, R3.reuse ;  /* 0x0000001a0a0e7219 */ /* 0x180fe40000001203 */
[----:B------:R-:W-:Y:S02]  /*7010*/  SHF.R.U32.HI R5, RZ, R26, R3 ;  /* 0x0000001aff057219 */ /* 0x000fe40000011603 */
[----:B------:R-:W-:Y:S01]  /*7020*/  LOP3.LUT R25, RZ, R4, RZ, 0x33, !PT ;  /* 0x00000004ff197212 */ /* 0x000fe200078e33ff */
[----:B------:R-:W2:Y:S01]  /*7030*/  LDC R30, c[0x0][0x638] ;  /* 0x00018e00ff1e7b82 */ /* 0x000ea20000000800 */
[----:B------:R-:W-:Y:S01]  /*7040*/  SHF.L.U32 R26, R7, R26, RZ ;  /* 0x0000001a071a7219 */ /* 0x000fe200000006ff */
[----:B------:R-:W-:-:S06]  /*7050*/  IMAD.MOV.U32 R4, RZ, RZ, R14 ;  /* 0x000000ffff047224 */ /* 0x000fcc00078e000e */
[----:B------:R-:W0:Y:S01]  /*7060*/  LDC R31, c[0x0][0x610] ;  /* 0x00018400ff1f7b82 */ /* 0x000e220000000800 */
[----:B----4-:R-:W-:Y:S05]  /*7070*/  @!P0 BRA `(.L_x_156) ;  /* 0x0000000000288947 */ /* 0x010fea0003800000 */
[----:B------:R-:W4:Y:S02]  /*7080*/  LDC R3, c[0x0][0x64c] ;  /* 0x00019300ff037b82 */ /* 0x000f240000000800 */
[----:B----4-:R-:W-:-:S05]  /*7090*/  IADD3 R3, P0, R14, R3, RZ ;  /* 0x000000030e037210 */ /* 0x010fca0007f1e0ff */
        /* <DEDUP_REMOVED lines=8> */
.L_x_156:
[----:B------:R-:W-:Y:S01]  /*7120*/  ISETP.NE.AND P0, PT, R2, 0x1, PT ;  /* 0x000000010200780c */ /* 0x000fe20003f05270 */
[----:B0-----:R-:W-:Y:S01]  /*7130*/  VIADD R7, R20, 0xffffffff ;  /* 0xffffffff14077836 */ /* 0x001fe20000000000 */
[----:B-1----:R-:W-:Y:S01]  /*7140*/  SHF.R.U64 R0, R4, R27, R5 ;  /* 0x0000001b04007219 */ /* 0x002fe20000001205 */
[----:B------:R-:W-:Y:S01]  /*7150*/  IMAD.MOV R13, RZ, RZ, -R13 ;  /* 0x000000ffff0d7224 */ /* 0x000fe200078e0a0d */
[----:B------:R-:W-:Y:S01]  /*7160*/  LOP3.LUT R5, R10, R25, RZ, 0xc0, !PT ;  /* 0x000000190a057212 */ /* 0x000fe200078ec0ff */
[----:B------:R-:W-:Y:S01]  /*7170*/  IMAD.MOV.U32 R4, RZ, RZ, 0x1 ;  /* 0x00000001ff047424 */ /* 0x000fe200078e00ff */
[----:B------:R-:W-:Y:S01]  /*7180*/  LOP3.LUT R12, R12, R7, RZ, 0xc0, !PT ;  /* 0x000000070c0c7212 */ /* 0x000fe200078ec0ff */
[----:B------:R-:W-:Y:S02]  /*7190*/  IMAD.MOV R3, RZ, RZ, -R0 ;  /* 0x000000ffff037224 */ /* 0x000fe400078e0a00 */
[----:B------:R-:W-:Y:S02]  /*71a0*/  IMAD R0, R26, R0, R5 ;  /* 0x000000001a007224 */ /* 0x000fe400078e0205 */
[----:B--2---:R-:W-:-:S02]  /*71b0*/  IMAD R3, R3, R30, R14 ;  /* 0x0000001e03037224 */ /* 0x004fc400078e020e */
[----:B---3--:R-:W-:Y:S02]  /*71c0*/  @P0 IMAD R21, R15, R13, R24 ;  /* 0x0000000d0f150224 */ /* 0x008fe400078e0218 */
[----:B------:R-:W-:Y:S01]  /*71d0*/  IMAD R5, R3, R20, R12 ;  /* 0x0000001403057224 */ /* 0x000fe200078e020c */
[----:B------:R-:W-:Y:S01]  /*71e0*/  PRMT R3, R4, 0x7610, R3 ;  /* 0x0000761004037816 */ /* 0x000fe20000000003 */
[----:B------:R-:W-:-:S05]  /*71f0*/  IMAD R0, R0, R31, R21 ;  /* 0x0000001f00007224 */ /* 0x000fca00078e0215 */
[----:B------:R-:W-:Y:S02]  /*7200*/  SEL R90, R5, R0, !P0 ;  /* 0x00000000055a7207 */ /* 0x000fe40004000000 */
[----:B------:R-:W-:-:S07]  /*7210*/  SEL R0, R0, R5, !P0 ;  /* 0x0000000500007207 */ /* 0x000fce0004000000 */
.L_x_154:
[----:B------:R-:W-:Y:S01]  /*7220*/  LOP3.LUT P0, RZ, R3, 0xff, RZ, 0xc0, !PT ;  /* 0x000000ff03ff7812 */ /* 0x000fe2000780c0ff */
[----:B------:R-:W-:-:S12]  /*7230*/  IMAD.MOV.U32 R91, RZ, RZ, R0 ;  /* 0x000000ffff5b7224 */ /* 0x000fd800078e0000 */
[----:B------:R-:W-:Y:S05]  /*7240*/  @P0 BRA `(.L_x_157) ;  /* 0xffffffa000080947 */ /* 0x000fea000383ffff */
[----:B------:R-:W-:Y:S05]  /*7250*/  EXIT ;  /* 0x000000000000794d */ /* 0x000fea0003800000 */
.L_x_4:
[----:B0-----:R-:W-:Y:S01]  /*7260*/  ULDC.64 UR4, c[0x0][0x650] ;  /* 0x0001940000047ab9 */ /* 0x001fe20000000a00 */
        /* <DEDUP_REMOVED lines=25> */
.L_x_159:
[--C-:B------:R-:W-:Y:S01]  /*7400*/  SHF.R.U64 R12, R10, R14, R11.reuse ;  /* 0x0000000e0a0c7219 */ /* 0x100fe2000000120b */
[----:B------:R-:W0:Y:S01]  /*7410*/  LDC R22, c[0x0][0x618] ;  /* 0x00018600ff167b82 */ /* 0x000e220000000800 */
[----:B------:R-:W-:Y:S01]  /*7420*/  I2FP.F32.U32 R6, R4 ;  /* 0x0000000400067245 */ /* 0x000fe20000201000 */
[----:B------:R-:W-:Y:S01]  /*7430*/  ULDC UR4, c[0x0][0x150] ;  /* 0x0000540000047ab9 */ /* 0x000fe20000000800 */
[----:B------:R-:W-:Y:S02]  /*7440*/  SHF.R.U32.HI R5, RZ, R14, R11 ;  /* 0x0000000eff057219 */ /* 0x000fe4000001160b */
[----:B------:R-:W-:Y:S01]  /*7450*/  IADD3 R9, P0, RZ, -R12, RZ ;  /* 0x8000000cff097210 */ /* 0x000fe20007f1e0ff */
[----:B------:R-:W-:Y:S01]  /*7460*/  FMUL R11, R6, UR4 ;  /* 0x00000004060b7c20 */ /* 0x000fe20008400000 */
[----:B------:R-:W-:Y:S01]  /*7470*/  ULDC UR4, c[0x0][0x154] ;  /* 0x0000550000047ab9 */ /* 0x000fe20000000800 */
[----:B------:R-:W1:Y:S02]  /*7480*/  LDC.64 R24, c[0x0][0x640] ;  /* 0x00019000ff187b82 */ /* 0x000e640000000a00 */
[----:B------:R-:W-:-:S02]  /*7490*/  IMAD.X R5, RZ, RZ, ~R5, P0 ;  /* 0x000000ffff057224 */ /* 0x000fc400000e0e05 */
[----:B------:R-:W2:Y:S01]  /*74a0*/  F2I.U32.TRUNC.NTZ R11, R11 ;  /* 0x0000000b000b7305 */ /* 0x000ea2000020f000 */
[----:B------:R-:W-:-:S03]  /*74b0*/  IMAD.WIDE.U32 R6, R9, R20, R16 ;  /* 0x0000001409067225 */ /* 0x000fc600078e0010 */
[----:B------:R-:W3:Y:S01]  /*74c0*/  LDC R13, c[0x0][0x144] ;  /* 0x00005100ff0d7b82 */ /* 0x000ee20000000800 */
[----:B------:R-:W-:-:S04]  /*74d0*/  IMAD R8, R5, R20, RZ ;  /* 0x0000001405087224 */ /* 0x000fc800078e02ff */
[----:B------:R-:W-:Y:S02]  /*74e0*/  IMAD R5, R9, R21, R8 ;  /* 0x0000001509057224 */ /* 0x000fe400078e0208 */
[----:B------:R-:W-:Y:S01]  /*74f0*/  IMAD.MOV.U32 R8, RZ, RZ, -0x1 ;  /* 0xffffffffff087424 */ /* 0x000fe200078e00ff */
[----:B------:R-:W4:Y:S01]  /*7500*/  LDC R14, c[0x0][0x608] ;  /* 0x00018200ff0e7b82 */ /* 0x000f220000000800 */
[----:B------:R-:W-:Y:S01]  /*7510*/  IMAD.IADD R5, R7, 0x1, R5 ;  /* 0x0000000107057824 */ /* 0x000fe200078e0205 */
[----:B------:R-:W-:-:S04]  /*7520*/  I2FP.F32.U32 R7, R3 ;  /* 0x0000000300077245 */ /* 0x000fc80000201000 */
[-C--:B0-----:R-:W-:Y:S01]  /*7530*/  SHF.R.U64 R10, R6, R22.reuse, R5 ;  /* 0x00000016060a7219 */ /* 0x081fe20000001205 */
[----:B--2---:R-:W-:Y:S01]  /*7540*/  IMAD.MOV R6, RZ, RZ, -R11 ;  /* 0x000000ffff067224 */ /* 0x004fe200078e0a0b */
[----:B------:R-:W0:Y:S01]  /*7550*/  LDC R9, c[0x0][0x658] ;  /* 0x00019600ff097b82 */ /* 0x000e220000000800 */
[----:B-1----:R-:W-:Y:S01]  /*7560*/  ISETP.NE.U32.AND P0, PT, R24, RZ, PT ;  /* 0x000000ff1800720c */ /* 0x002fe20003f05070 */
[----:B------:R-:W-:Y:S01]  /*7570*/  FMUL R7, R7, UR4 ;  /* 0x0000000407077c20 */ /* 0x000fe20008400000 */
[----:B------:R-:W-:Y:S02]  /*7580*/  SHF.R.U32.HI R5, RZ, R22, R5 ;  /* 0x00000016ff057219 */ /* 0x000fe40000011605 */
[----:B------:R-:W-:-:S03]  /*7590*/  ISETP.NE.AND.EX P0, PT, R25, RZ, PT, P0 ;  /* 0x000000ff1900720c */ /* 0x000fc60003f05300 */
[----:B------:R-:W1:Y:S01]  /*75a0*/  LDC R20, c[0x0][0x148] ;  /* 0x00005200ff147b82 */ /* 0x000e620000000800 */
[----:B---3--:R-:W-:Y:S02]  /*75b0*/  IMAD R23, R13, R6, R4 ;  /* 0x000000060d177224 */ /* 0x008fe400078e0204 */
[----:B------:R-:W-:-:S05]  /*75c0*/  IMAD.MOV.U32 R6, RZ, RZ, 0x1 ;  /* 0x00000001ff067424 */ /* 0x000fca00078e00ff */
[----:B------:R-:W2:Y:S01]  /*75d0*/  LDC R21, c[0x0][0x600] ;  /* 0x00018000ff157b82 */ /* 0x000ea20000000800 */
[-CC-:B----4-:R-:W-:Y:S02]  /*75e0*/  SHF.R.U64 R13, R10, R14.reuse, R5.reuse ;  /* 0x0000000e0a0d7219 */ /* 0x190fe40000001205 */
[----:B------:R-:W-:Y:S02]  /*75f0*/  SHF.R.U32.HI R4, RZ, R14, R5 ;  /* 0x0000000eff047219 */ /* 0x000fe40000011605 */
[----:B------:R3:W4:Y:S03]  /*7600*/  F2I.U32.TRUNC.NTZ R14, R7 ;  /* 0x00000007000e7305 */ /* 0x000726000020f000 */
[----:B------:R-:W1:Y:S01]  /*7610*/  LDC R26, c[0x0][0x648] ;  /* 0x00019200ff1a7b82 */ /* 0x000e620000000800 */
[-C--:B0-----:R-:W-:Y:S02]  /*7620*/  SHF.R.U64 R15, R13, R9.reuse, R4 ;  /* 0x000000090d0f7219 */ /* 0x081fe40000001204 */
[----:B------:R-:W-:-:S02]  /*7630*/  SHF.L.U32 R8, R8, R9, RZ ;  /* 0x0000000908087219 */ /* 0x000fc400000006ff */
[-C--:B------:R-:W-:Y:S01]  /*7640*/  SHF.R.U32.HI R5, RZ, R9.reuse, R4 ;  /* 0x00000009ff057219 */ /* 0x080fe20000011604 */
[----:B------:R-:W-:Y:S01]  /*7650*/  IMAD.MOV.U32 R4, RZ, RZ, R15 ;  /* 0x000000ffff047224 */ /* 0x000fe200078e000f */
[----:B------:R-:W-:Y:S01]  /*7660*/  SHF.L.U32 R22, R6, R9, RZ ;  /* 0x0000000906167219 */ /* 0x000fe200000006ff */
[----:B------:R-:W0:Y:S01]  /*7670*/  LDC R27, c[0x0][0x638] ;  /* 0x00018e00ff1b7b82 */ /* 0x000e220000000800 */
[----:B------:R-:W-:-:S07]  /*7680*/  LOP3.LUT R28, RZ, R8, RZ, 0x33, !PT ;  /* 0x00000008ff1c7212 */ /* 0x000fce00078e33ff */
        /* <DEDUP_REMOVED lines=12> */
.L_x_160:
[----:B------:R-:W-:Y:S01]  /*7750*/  ISETP.NE.AND P0, PT, R2, 0x1, PT ;  /* 0x000000010200780c */ /* 0x000fe20003f05270 */
[----:B--2---:R-:W-:Y:S01]  /*7760*/  VIADD R7, R21, 0xffffffff ;  /* 0xffffffff15077836 */ /* 0x004fe20000000000 */
[----:B-1----:R-:W-:Y:S01]  /*7770*/  SHF.R.U64 R5, R4, R26, R5 ;  /* 0x0000001a04057219 */ /* 0x002fe20000001205 */
[----:B------:R-:W-:Y:S01]  /*7780*/  IMAD.MOV R14, RZ, RZ, -R14 ;  /* 0x000000ffff0e7224 */ /* 0x000fe200078e0a0e */
[----:B------:R-:W-:Y:S01]  /*7790*/  LOP3.LUT R4, R13, R28, RZ, 0xc0, !PT ;  /* 0x0000001c0d047212 */ /* 0x000fe200078ec0ff */
[----:B------:R-:W-:Y:S01]  /*77a0*/  IMAD.MOV.U32 R8, RZ, RZ, R12 ;  /* 0x000000ffff087224 */ /* 0x000fe200078e000c */
[----:B------:R-:W-:Y:S01]  /*77b0*/  LOP3.LUT R10, R10, R7, RZ, 0xc0, !PT ;  /* 0x000000070a0a7212 */ /* 0x000fe200078ec0ff */
[----:B------:R-:W-:Y:S02]  /*77c0*/  IMAD.MOV R6, RZ, RZ, -R5 ;  /* 0x000000ffff067224 */ /* 0x000fe400078e0a05 */
[----:B------:R-:W-:-:S04]  /*77d0*/  IMAD R4, R22, R5, R4 ;  /* 0x0000000516047224 */ /* 0x000fc800078e0204 */
[----:B------:R-:W-:Y:S02]  /*77e0*/  @P0 IMAD R23, R20, R14, R3 ;  /* 0x0000000e14170224 */ /* 0x000fe400078e0203 */
[----:B0-----:R-:W-:Y:S02]  /*77f0*/  IMAD R3, R6, R27, R15 ;  /* 0x0000001b06037224 */ /* 0x001fe400078e020f */
[----:B------:R-:W-:Y:S02]  /*7800*/  IMAD R7, R4, R29, R23 ;  /* 0x0000001d04077224 */ /* 0x000fe400078e0217 */
[----:B------:R-:W-:Y:S02]  /*7810*/  IMAD R4, R3, R21, R10 ;  /* 0x0000001503047224 */ /* 0x000fe400078e020a */
[----:B------:R-:W-:-:S03]  /*7820*/  IMAD.MOV.U32 R6, RZ, RZ, 0x1 ;  /* 0x00000001ff067424 */ /* 0x000fc600078e00ff */
[----:B------:R-:W-:Y:S02]  /*7830*/  SEL R9, R4, R7, !P0 ;  /* 0x0000000704097207 */ /* 0x000fe40004000000 */
[----:B------:R-:W-:-:S07]  /*7840*/  SEL R7, R7, R4, !P0 ;  /* 0x0000000407077207 */ /* 0x000fce0004000000 */
.L_x_158:
[----:B------:R-:W-:-:S08]  /*7850*/  NOP ;  /* 0x0000000000007918 */ /* 0x000fd00000000000 */
[----:B------:R-:W0:-:S00]  /*7860*/  USETMAXREG.DEALLOC.CTAPOOL 0x28 ;  /* 0x00000028000079c8 */ /* 0x000e0000080e0500 */
[----:B0-----:R-:W-:-:S13]  /*7870*/  ISETP.NE.AND P0, PT, R0, RZ, PT ;  /* 0x000000ff0000720c */ /* 0x001fda0003f05270 */
[----:B------:R-:W-:Y:S05]  /*7880*/  @P0 EXIT ;  /* 0x000000000000094d */ /* 0x000fea0003800000 */
[----:B------:R-:W-:Y:S01]  /*7890*/  LOP3.LUT P0, RZ, R6, 0xff, RZ, 0xc0, !PT ;  /* 0x000000ff06ff7812 */ /* 0x000fe2000780c0ff */
[----:B------:R-:W-:Y:S02]  /*78a0*/  IMAD.MOV.U32 R3, RZ, RZ, 0x1 ;  /* 0x00000001ff037424 */ /* 0x000fe400078e00ff */
[----:B------:R-:W-:-:S10]  /*78b0*/  IMAD.MOV.U32 R0, RZ, RZ, RZ ;  /* 0x000000ffff007224 */ /* 0x000fd400078e00ff */
[----:B------:R-:W-:Y:S05]  /*78c0*/  @!P0 BRA `(.L_x_161) ;  /* 0x0000000c00308947 */ /* 0x000fea0003800000 */
[----:B------:R-:W0:Y:S01]  /*78d0*/  LDC R0, c[0x0][0x28c] ;  /* 0x0000a300ff007b82 */ /* 0x000e220000000800 */
[----:B------:R-:W-:Y:S01]  /*78e0*/  ULDC UR5, c[0x0][0x600] ;  /* 0x0001800000057ab9 */ /* 0x000fe20000000800 */
[----:B------:R-:W-:Y:S01]  /*78f0*/  ULDC UR4, c[0x0][0xc] ;  /* 0x0000030000047ab9 */ /* 0x000fe20000000800 */
[----:B------:R-:W-:Y:S01]  /*7900*/  UIADD3 UR16, UR5, -0x1, URZ ;  /* 0xffffffff05107890 */ /* 0x000fe2000fffe03f */
[C---:B------:R-:W-:Y:S01]  /*7910*/  LOP3.LUT P2, RZ, R18.reuse, 0x7f, RZ, 0xc0, !PT ;  /* 0x0000007f12ff7812 */ /* 0x040fe2000784c0ff */
[----:B------:R-:W-:Y:S01]  /*7920*/  ULDC UR6, c[0x0][0x658] ;  /* 0x0001960000067ab9 */ /* 0x000fe20000000800 */
[----:B------:R-:W-:Y:S01]  /*7930*/  ULDC UR5, c[0x0][0x10] ;  /* 0x0000040000057ab9 */ /* 0x000fe20000000800 */
[----:B------:R-:W-:Y:S01]  /*7940*/  UMOV UR7, 0xffffffff ;  /* 0xffffffff00077882 */ /* 0x000fe20000000000 */
[----:B------:R-:W-:Y:S01]  /*7950*/  UMOV UR8, 0x1 ;  /* 0x0000000100087882 */ /* 0x000fe20000000000 */
[----:B------:R-:W-:Y:S01]  /*7960*/  UIMAD.WIDE.U32 UR4, UR4, UR5, URZ ;  /* 0x00000005040472a5 */ /* 0x000fe2000f8e003f */
[----:B------:R-:W-:Y:S01]  /*7970*/  LOP3.LUT P0, RZ, R18, 0x1f, RZ, 0xc0, !PT ;  /* 0x0000001f12ff7812 */ /* 0x000fe2000780c0ff */
[----:B------:R-:W-:Y:S01]  /*7980*/  USHF.L.U32 UR7, UR7, UR6, URZ ;  /* 0x0000000607077299 */ /* 0x000fe2000800063f */
[----:B------:R-:W-:Y:S01]  /*7990*/  BSSY B0, `(.L_x_161) ;  /* 0x00000bf000007945 */ /* 0x000fe20003800000 */
[----:B------:R-:W-:Y:S01]  /*79a0*/  USHF.L.U32 UR18, UR8, UR6, URZ ;  /* 0x0000000608127299 */ /* 0x000fe2000800063f */
[----:B------:R-:W-:Y:S01]  /*79b0*/  IMAD.MOV.U32 R13, RZ, RZ, 0x1 ;  /* 0x00000001ff0d7424 */ /* 0x000fe200078e00ff */
[----:B------:R-:W-:Y:S01]  /*79c0*/  LOP3.LUT R12, R19, 0x2, RZ, 0xfc, !PT ;  /* 0x00000002130c7812 */ /* 0x000fe200078efcff */
[----:B------:R-:W-:Y:S01]  /*79d0*/  ULDC UR6, c[0x0][0x14] ;  /* 0x0000050000067ab9 */ /* 0x000fe20000000800 */
[----:B------:R-:W-:Y:S01]  /*79e0*/  PLOP3.LUT P0, PT, P0, P2, PT, 0x8a, 0x0 ;  /* 0x000000000000781c */ /* 0x000fe20000705172 */
[----:B------:R-:W-:-:S02]  /*79f0*/  UIMAD.WIDE.U32 UR20, UR4, UR6, URZ ;  /* 0x00000006041472a5 */ /* 0x000fc4000f8e003f */
[----:B------:R-:W-:Y:S02]  /*7a00*/  UIMAD UR13, UR5, UR6, URZ ;  /* 0x00000006050d72a4 */ /* 0x000fe4000f8e023f */
[----:B------:R-:W-:Y:S01]  /*7a10*/  ULOP3.LUT UR17, URZ, UR7, URZ, 0x33, !UPT ;  /* 0x000000073f117292 */ /* 0x000fe2000f8e333f */
[----:B0-----:R-:W-:Y:S01]  /*7a20*/  VIADD R0, R0, 0xf ;  /* 0x0000000f00007836 */ /* 0x001fe20000000000 */
[----:B------:R-:W-:Y:S01]  /*7a30*/  UIADD3 UR13, UR21, UR13, URZ ;  /* 0x0000000d150d7290 */ /* 0x000fe2000fffe03f */
[----:B------:R-:W-:-:S03]  /*7a40*/  ULDC.64 UR22, c[0x0][0x198] ;  /* 0x0000660000167ab9 */ /* 0x000fc60000000a00 */
[----:B------:R-:W-:-:S04]  /*7a50*/  SHF.R.S32.HI R3, RZ, 0x1f, R0 ;  /* 0x0000001fff037819 */ /* 0x000fc80000011400 */
[----:B------:R-:W-:Y:S01]  /*7a60*/  LEA.HI R3, R3, R0, RZ, 0x4 ;  /* 0x0000000003037211 */ /* 0x000fe200078f20ff */
[----:B------:R-:W-:-:S03]  /*7a70*/  IMAD.MOV.U32 R0, RZ, RZ, RZ ;  /* 0x000000ffff007224 */ /* 0x000fc600078e00ff */
[----:B------:R-:W-:Y:S01]  /*7a80*/  SHF.R.S32.HI R11, RZ, 0x4, R3 ;  /* 0x00000004ff0b7819 */ /* 0x000fe20000011403 */
[----:B------:R-:W-:-:S04]  /*7a90*/  IMAD.MOV.U32 R3, RZ, RZ, 0x1 ;  /* 0x00000001ff037424 */ /* 0x000fc800078e00ff */
[----:B------:R-:W-:-:S07]  /*7aa0*/  VIADD R10, R11, 0x1 ;  /* 0x000000010b0a7836 */ /* 0x000fce0000000000 */
.L_x_173:
[----:B------:R-:W-:-:S03]  /*7ab0*/  UMOV UR4, 0xffffffff ;  /* 0xffffffff00047882 */ /* 0x000fc60000000000 */
[----:B------:R-:W-:Y:S05]  /*7ac0*/  BRA.DIV UR4, `(.L_x_162) ;  /* 0x0000001a04fc7947 */ /* 0x000fea000b800000 */
[----:B------:R-:W-:-:S13]  /*7ad0*/  ELECT P6, URZ, PT ;  /* 0x00000000003f782f */ /* 0x000fda00038c0000 */
.L_x_208:
[----:B------:R-:W0:Y:S01]  /*7ae0*/  LDC R4, c[0x0][0x28c] ;  /* 0x0000a300ff047b82 */ /* 0x000e220000000800 */
[----:B------:R-:W-:Y:S01]  /*7af0*/  BSSY B1, `(.L_x_163) ;  /* 0x0000037000017945 */ /* 0x000fe20003800000 */
[----:B0-----:R-:W-:-:S13]  /*7b00*/  ISETP.LT.OR P6, PT, R4, 0x1, !P6 ;  /* 0x000000010400780c */ /* 0x001fda00077c1670 */
[----:B------:R-:W-:Y:S05]  /*7b10*/  @P6 BRA `(.L_x_164) ;  /* 0x0000000000d06947 */ /* 0x000fea0003800000 */
[----:B------:R-:W-:Y:S02]  /*7b20*/  IMAD.SHL.U32 R15, R9, 0x40, RZ ;  /* 0x00000040090f7824 */ /* 0x000fe400078e00ff */
[----:B------:R-:W-:Y:S02]  /*7b30*/  IMAD R18, R7, 0xc0, RZ ;  /* 0x000000c007127824 */ /* 0x000fe400078e02ff */
[----:B------:R-:W-:Y:S02]  /*7b40*/  IMAD.MOV.U32 R20, RZ, RZ, RZ ;  /* 0x000000ffff147224 */ /* 0x000fe400078e00ff */
[----:B------:R-:W-:Y:S02]  /*7b50*/  IMAD.MOV.U32 R4, RZ, RZ, R10 ;  /* 0x000000ffff047224 */ /* 0x000fe400078e000a */
[----:B------:R-:W-:Y:S02]  /*7b60*/  IMAD.MOV.U32 R5, RZ, RZ, R3 ;  /* 0x000000ffff057224 */ /* 0x000fe400078e0003 */
[----:B------:R-:W-:-:S07]  /*7b70*/  IMAD.MOV.U32 R6, RZ, RZ, R0 ;  /* 0x000000ffff067224 */ /* 0x000fce00078e0000 */
.L_x_168:
[----:B------:R-:W0:Y:S01]  /*7b80*/  S2R R14, SR_CgaCtaId ;  /* 0x00000000000e7919 */ /* 0x000e220000008800 */
[----:B------:R-:W-:Y:S01]  /*7b90*/  MOV R7, 0x400 ;  /* 0x0000040000077802 */ /* 0x000fe20000000f00 */
[----:B------:R-:W1:Y:S03]  /*7ba0*/  @!P2 LDC R9, c[0x0][0x500] ;  /* 0x00014000ff09ab82 */ /* 0x000e660000000800 */
[----:B0-----:R-:W-:Y:S02]  /*7bb0*/  LEA R21, R14, R7, 0x18 ;  /* 0x000000070e157211 */ /* 0x001fe400078ec0ff */
[----:B------:R-:W-:-:S03]  /*7bc0*/  SHF.L.U32 R7, R5, 0x1f, RZ ;  /* 0x0000001f05077819 */ /* 0x000fc600000006ff */
[----:B------:R-:W-:-:S04]  /*7bd0*/  IMAD R14, R6, 0x8, R21 ;  /* 0x00000008060e7824 */ /* 0x000fc800078e0215 */
[----:B------:R-:W0:Y:S02]  /*7be0*/  SYNCS.PHASECHK.TRANS64.TRYWAIT P1, [R14+URZ+0xe0], R7 ;  /* 0x0000e0070e0075a7 */ /* 0x000e24000802017f */
[----:B01----:R-:W-:Y:S05]  /*7bf0*/  @!P1 BRA `(.L_x_165) ;  /* 0x0000001800d09947 */ /* 0x003fea0003800000 */
.L_x_209:
[----:B0-----:R-:W-:Y:S01]  /*7c00*/  PRMT R7, R12, 0x9910, RZ ;  /* 0x000099100c077816 */ /* 0x001fe200000000ff */
[----:B------:R0:W-:Y:S03]  /*7c10*/  @!P2 SYNCS.ARRIVE.TRANS64 RZ, [R14+URZ], R9 ;  /* 0x000000090effa9a7 */ /* 0x0001e6000800003f */
[----:B------:R-:W-:-:S13]  /*7c20*/  ISETP.NE.AND P1, PT, R7, 0x2, PT ;  /* 0x000000020700780c */ /* 0x000fda0003f25270 */
[----:B0-----:R-:W-:Y:S05]  /*7c30*/  @P1 BRA `(.L_x_166) ;  /* 0x0000000000041947 */ /* 0x001fea0003800000 */
[----:B------:R-:W-:Y:S01]  /*7c40*/  BPT.TRAP 0x1 ;  /* 0x000000040000795c */ /* 0x000fe20000300000 */
.L_x_166:
[----:B------:R-:W-:Y:S05]  /*7c50*/  @P0 BRA `(.L_x_167) ;  /* 0x0000000000040947 */ /* 0x000fea0003800000 */
[----:B------:R-:W-:Y:S01]  /*7c60*/  BPT.TRAP 0x1 ;  /* 0x000000040000795c */ /* 0x000fe20000300000 */
.L_x_167:
[--C-:B------:R-:W-:Y:S01]  /*7c70*/  IMAD R7, R6, 0x1800, R21.reuse ;  /* 0x0000180006077824 */ /* 0x100fe200078e0215 */
[----:B------:R-:W-:Y:S01]  /*7c80*/  R2UR UR9, R14 ;  /* 0x000000000e0972ca */ /* 0x000fe200000e0000 */
[----:B------:R-:W-:Y:S01]  /*7c90*/  IMAD R21, R6, 0x800, R21 ;  /* 0x0000080006157824 */ /* 0x000fe200078e0215 */
[----:B------:R-:W-:Y:S01]  /*7ca0*/  UIADD3 UR4, UP0, UR22, 0xf0, URZ ;  /* 0x000000f016047890 */ /* 0x000fe2000ff1e03f */
[----:B------:R-:W-:Y:S01]  /*7cb0*/  VIADD R4, R4, 0xffffffff ;  /* 0xffffffff04047836 */ /* 0x000fe20000000000 */
[----:B------:R-:W-:Y:S01]  /*7cc0*/  R2UR UR5, R7 ;  /* 0x00000000070572ca */ /* 0x000fe200000e0000 */
[----:B------:R-:W-:Y:S01]  /*7cd0*/  UIADD3 UR24, UP1, UR22, 0x1f0, URZ ;  /* 0x000001f016187890 */ /* 0x000fe2000ff3e03f */
[----:B------:R-:W-:Y:S01]  /*7ce0*/  R2UR UR8, R21 ;  /* 0x00000000150872ca */ /* 0x000fe200000e0000 */
[----:B------:R-:W-:Y:S01]  /*7cf0*/  VIADD R6, R6, 0x1 ;  /* 0x0000000106067836 */ /* 0x000fe20000000000 */
[----:B------:R-:W-:Y:S01]  /*7d00*/  R2UR UR11, R18 ;  /* 0x00000000120b72ca */ /* 0x000fe200000e0000 */
[----:B------:R-:W-:Y:S01]  /*7d10*/  UIADD3.X UR25, URZ, UR23, URZ, UP1, !UPT ;  /* 0x000000173f197290 */ /* 0x000fe20008ffe43f */
[----:B------:R-:W-:Y:S01]  /*7d20*/  R2UR UR10, R20 ;  /* 0x00000000140a72ca */ /* 0x000fe200000e0000 */
[----:B------:R-:W-:Y:S01]  /*7d30*/  UMOV UR6, 0x0 ;  /* 0x0000000000067882 */ /* 0x000fe20000000000 */
[----:B------:R-:W-:Y:S01]  /*7d40*/  R2UR UR12, R8 ;  /* 0x00000000080c72ca */ /* 0x000fe200000e0000 */
[----:B------:R-:W-:Y:S01]  /*7d50*/  UMOV UR7, 0x10000000 ;  /* 0x1000000000077882 */ /* 0x000fe20000000000 */
[----:B------:R-:W-:Y:S01]  /*7d60*/  R2UR UR19, R15 ;  /* 0x000000000f1372ca */ /* 0x000fe200000e0000 */
[----:B------:R-:W-:Y:S01]  /*7d70*/  VIADD R20, R20, 0x10 ;  /* 0x0000001014147836 */ /* 0x000fe20000000000 */
[----:B------:R-:W-:Y:S01]  /*7d80*/  ISETP.GT.AND P3, PT, R4, 0x1, PT ;  /* 0x000000010400780c */ /* 0x000fe20003f64270 */
[----:B------:R-:W-:Y:S01]  /*7d90*/  UIADD3 UR14, UR5, 0x280, URZ ;  /* 0x00000280050e7890 */ /* 0x000fe2000fffe03f */
[----:B------:R-:W-:Y:S01]  /*7da0*/  ISETP.NE.AND P1, PT, R6, 0x1c, PT ;  /* 0x0000001c0600780c */ /* 0x000fe20003f25270 */
[----:B------:R-:W-:-:S02]  /*7db0*/  UIADD3.X UR5, URZ, UR23, URZ, UP0, !UPT ;  /* 0x000000173f057290 */ /* 0x000fc400087fe43f */
[----:B------:R-:W-:Y:S01]  /*7dc0*/  UIADD3 UR15, UR8, 0x2a280, URZ ;  /* 0x0002a280080f7890 */ /* 0x000fe2000fffe03f */
[----:B------:R-:W-:Y:S02]  /*7dd0*/  SEL R14, RZ, 0x1, P1 ;  /* 0x00000001ff0e7807 */ /* 0x000fe40000800000 */
[----:B------:R-:W-:Y:S01]  /*7de0*/  UMOV UR8, UR14 ;  /* 0x0000000e00087c82 */ /* 0x000fe20008000000 */
[----:B------:R-:W-:Y:S02]  /*7df0*/  SEL R6, R6, RZ, P1 ;  /* 0x000000ff06067207 */ /* 0x000fe40000800000 */
[----:B------:R-:W-:Y:S01]  /*7e00*/  LOP3.LUT R5, R5, R14, RZ, 0x3c, !PT ;  /* 0x0000000e05057212 */ /* 0x000fe200078e3cff */
[----:B------:R0:W-:Y:S02]  /*7e10*/  UTMALDG.3D [UR8], [UR4], desc[UR6] ;  /* 0x00000608040075b4 */ /* 0x0001e40008011000 */
[----:B0-----:R-:W-:Y:S01]  /*7e20*/  UMOV UR8, UR15 ;  /* 0x0000000f00087c82 */ /* 0x001fe20008000000 */
[----:B------:R-:W-:-:S02]  /*7e30*/  UMOV UR11, UR19 ;  /* 0x00000013000b7c82 */ /* 0x000fc40008000000 */
[----:B------:R0:W-:Y:S02]  /*7e40*/  UTMALDG.3D [UR8], [UR24], desc[UR6] ;  /* 0x00000608180075b4 */ /* 0x0001e40008011000 */
[----:B0-----:R-:W-:Y:S05]  /*7e50*/  @P3 BRA `(.L_x_168) ;  /* 0xfffffffc00483947 */ /* 0x001fea000383ffff */
.L_x_164:
[----:B------:R-:W-:Y:S05]  /*7e60*/  BSYNC B1 ;  /* 0x0000000000017941 */ /* 0x000fea0003800000 */
.L_x_163:
[----:B------:R-:W-:Y:S01]  /*7e70*/  LOP3.LUT P4, RZ, R13, 0xff, RZ, 0xc0, !PT ;  /* 0x000000ff0dff7812 */ /* 0x000fe2000788c0ff */
[C---:B------:R-:W-:Y:S01]  /*7e80*/  IMAD.IADD R7, R11.reuse, 0x1, R0 ;  /* 0x000000010b077824 */ /* 0x040fe200078e0200 */
[----:B------:R-:W-:Y:S01]  /*7e90*/  ULDC.64 UR4, c[0x0][0x650] ;  /* 0x0001940000047ab9 */ /* 0x000fe20000000a00 */
[----:B------:R-:W-:Y:S01]  /*7ea0*/  ISETP.GE.U32.AND P3, PT, R11, 0x1c, PT ;  /* 0x0000001c0b00780c */ /* 0x000fe20003f66070 */
[----:B------:R-:W-:Y:S01]  /*7eb0*/  BSSY B1, `(.L_x_169) ;  /* 0x000006a000017945 */ /* 0x000fe20003800000 */
[----:B------:R-:W-:Y:S01]  /*7ec0*/  IMAD.MOV.U32 R9, RZ, RZ, -0x1 ;  /* 0xffffffffff097424 */ /* 0x000fe200078e00ff */
[----:B------:R-:W-:Y:S01]  /*7ed0*/  ISETP.GT.U32.AND P1, PT, R7, 0x1b, PT ;  /* 0x0000001b0700780c */ /* 0x000fe20003f24070 */
[----:B------:R-:W-:Y:S01]  /*7ee0*/  IMAD.MOV.U32 R8, RZ, RZ, -0x1 ;  /* 0xffffffffff087424 */ /* 0x000fe200078e00ff */
[----:B------:R-:W-:Y:S02]  /*7ef0*/  SHF.R.U32.HI R4, RZ, 0x2, R7 ;  /* 0x00000002ff047819 */ /* 0x000fe40000011607 */
[----:B------:R-:W-:-:S02]  /*7f00*/  ISETP.LT.U32.AND P1, PT, R11, 0x1c, P1 ;  /* 0x0000001c0b00780c */ /* 0x000fc40000f21070 */
[----:B------:R-:W-:Y:S01]  /*7f10*/  PRMT R13, RZ, 0x7610, R13 ;  /* 0x00007610ff0d7816 */ /* 0x000fe2000000000d */
[----:B------:R-:W0:Y:S01]  /*7f20*/  @P4 S2R R5, SR_CgaCtaId ;  /* 0x0000000000054919 */ /* 0x000e220000008800 */
[----:B------:R-:W-:-:S04]  /*7f30*/  @P4 MOV R0, 0x400 ;  /* 0x0000040000004802 */ /* 0x000fc80000000f00 */
[----:B0-----:R-:W-:Y:S01]  /*7f40*/  @P4 LEA R0, R5, R0, 0x18 ;  /* 0x0000000005004211 */ /* 0x001fe200078ec0ff */
[----:B------:R-:W-:-:S03]  /*7f50*/  IMAD.WIDE.U32 R4, R4, 0x24924925, RZ ;  /* 0x2492492504047825 */ /* 0x000fc600078e00ff */
[----:B------:R0:W-:Y:S01]  /*7f60*/  @P4 SYNCS.ARRIVE.TRANS64.A1T0 RZ, [R0+URZ+0x1d8], RZ ;  /* 0x0001d8ff00ff49a7 */ /* 0x0001e2000810003f */
[----:B------:R-:W-:Y:S02]  /*7f70*/  IADD3 R16, P4, R16, UR20, RZ ;  /* 0x0000001410107c10 */ /* 0x000fe4000ff9e0ff */
[----:B------:R-:W-:Y:S02]  /*7f80*/  PRMT R4, RZ, 0x7610, R4 ;  /* 0x00007610ff047816 */ /* 0x000fe40000000004 */
[----:B------:R-:W-:Y:S02]  /*7f90*/  IADD3.X R17, R17, UR13, RZ, P4, !PT ;  /* 0x0000000d11117c10 */ /* 0x000fe4000a7fe4ff */
[----:B0-----:R-:W-:Y:S02]  /*7fa0*/  SEL R0, RZ, 0x1, !P1 ;  /* 0x00000001ff007807 */ /* 0x001fe40004800000 */
[----:B------:R-:W-:Y:S02]  /*7fb0*/  ISETP.GE.U32.AND P1, PT, R16, UR4, PT ;  /* 0x0000000410007c0c */ /* 0x000fe4000bf26070 */
[----:B------:R-:W-:Y:S01]  /*7fc0*/  LOP3.LUT R3, R3, R0, RZ, 0x3c, !PT ;  /* 0x0000000003037212 */ /* 0x000fe200078e3cff */
[----:B------:R-:W-:Y:S01]  /*7fd0*/  IMAD R0, R5, -0x1c, R7 ;  /* 0xffffffe405007824 */ /* 0x000fe200078e0207 */
[----:B------:R-:W-:Y:S01]  /*7fe0*/  ISETP.GE.U32.AND.EX P1, PT, R17, UR5, PT, P1 ;  /* 0x0000000511007c0c */ /* 0x000fe2000bf26110 */
[----:B------:R-:W-:Y:S01]  /*7ff0*/  IMAD.MOV.U32 R7, RZ, RZ, -0x1 ;  /* 0xffffffffff077424 */ /* 0x000fe200078e00ff */
[----:B------:R-:W-:-:S11]  /*8000*/  @P3 LOP3.LUT R3, R3, 0x1, R5, 0x78, !PT ;  /* 0x0000000103033812 */ /* 0x000fd600078e7805 */
[----:B------:R-:W-:Y:S05]  /*8010*/  @P1 BRA `(.L_x_170) ;  /* 0x00000004004c1947 */ /* 0x000fea0003800000 */
[----:B------:R-:W-:Y:S01]  /*8020*/  ULDC.64 UR4, c[0x0][0x628] ;  /* 0x00018a0000047ab9 */ /* 0x000fe20000000a00 */
[----:B------:R-:W0:Y:S01]  /*8030*/  S2R R15, SR_CTAID.X ;  /* 0x00000000000f7919 */ /* 0x000e220000002500 */
[----:B------:R-:W-:Y:S01]  /*8040*/  ISETP.NE.U32.AND P1, PT, RZ, UR4, PT ;  /* 0x00000004ff007c0c */ /* 0x000fe2000bf25070 */
[----:B------:R-:W-:Y:S01]  /*8050*/  ULDC UR7, c[0x0][0x630] ;  /* 0x00018c0000077ab9 */ /* 0x000fe20000000800 */
[----:B------:R-:W-:Y:S01]  /*8060*/  IMAD.MOV.U32 R4, RZ, RZ, R16 ;  /* 0x000000ffff047224 */ /* 0x000fe200078e0010 */
[----:B------:R-:W1:Y:S01]  /*8070*/  S2R R14, SR_CTAID.Y ;  /* 0x00000000000e7919 */ /* 0x000e620000002600 */
[----:B------:R-:W-:Y:S01]  /*8080*/  ISETP.NE.AND.EX P1, PT, RZ, UR5, PT, P1 ;  /* 0x00000005ff007c0c */ /* 0x000fe2000bf25310 */
[----:B------:R-:W-:-:S12]  /*8090*/  IMAD.MOV.U32 R5, RZ, RZ, R17 ;  /* 0x000000ffff057224 */ /* 0x000fd800078e0011 */
[----:B------:R-:W-:Y:S05]  /*80a0*/  @!P1 BRA `(.L_x_171) ;  /* 0x0000000000289947 */ /* 0x000fea0003800000 */
[----:B------:R-:W-:Y:S02]  /*80b0*/  ULDC UR6, c[0x0][0x634] ;  /* 0x00018d0000067ab9 */ /* 0x000fe40000000800 */
[----:B------:R-:W-:-:S05]  /*80c0*/  IADD3 R9, P1, R16, UR6, RZ ;  /* 0x0000000610097c10 */ /* 0x000fca000ff3e0ff */
[----:B------:R-:W-:-:S04]  /*80d0*/  IMAD.X R21, RZ, RZ, R17, P1 ;  /* 0x000000ffff157224 */ /* 0x000fc800008e0611 */
[----:B------:R-:W-:-:S04]  /*80e0*/  IMAD.WIDE.U32 R6, R21, UR4, RZ ;  /* 0x0000000415067c25 */ /* 0x000fc8000f8e00ff */
[----:B------:R-:W-:-:S04]  /*80f0*/  IMAD.WIDE.U32 R6, P1, R9, UR5, R6 ;  /* 0x0000000509067c25 */ /* 0x000fc8000f820006 */
[----:B------:R-:W-:-:S04]  /*8100*/  IMAD.WIDE.U32 R8, R9, UR4, RZ ;  /* 0x0000000409087c25 */ /* 0x000fc8000f8e00ff */
[----:B------:R-:W-:Y:S01]  /*8110*/  IMAD.X R5, RZ, RZ, RZ, P1 ;  /* 0x000000ffff057224 */ /* 0x000fe200008e06ff */
[----:B------:R-:W-:Y:S01]  /*8120*/  IADD3 RZ, P1, R9, R6, RZ ;  /* 0x0000000609ff7210 */ /* 0x000fe20007f3e0ff */
[----:B------:R-:W-:-:S04]  /*8130*/  IMAD.MOV.U32 R4, RZ, RZ, R7 ;  /* 0x000000ffff047224 */ /* 0x000fc800078e0007 */
[----:B------:R-:W-:-:S08]  /*8140*/  IMAD.WIDE.U32.X R4, R21, UR5, R4, P1 ;  /* 0x0000000515047c25 */ /* 0x000fd000088e0404 */
.L_x_171:
[--C-:B------:R-:W-:Y:S01]  /*8150*/  SHF.R.U64 R8, R4, UR7, R5.reuse ;  /* 0x0000000704087c19 */ /* 0x100fe20008001205 */
[----:B------:R-:W-:Y:S01]  /*8160*/  ULDC.64 UR4, c[0x0][0x620] ;  /* 0x0001880000047ab9 */ /* 0x000fe20000000a00 */
[----:B------:R-:W-:Y:S01]  /*8170*/  SHF.R.U32.HI R4, RZ, UR7, R5 ;  /* 0x00000007ff047c19 */ /* 0x000fe20008011605 */
[----:B------:R-:W2:Y:S01]  /*8180*/  LDC R24, c[0x0][0x144] ;  /* 0x00005100ff187b82 */ /* 0x000ea20000000800 */
[----:B------:R-:W-:Y:S01]  /*8190*/  IADD3 R7, P1, RZ, -R8, RZ ;  /* 0x80000008ff077210 */ /* 0x000fe20007f3e0ff */
[----:B------:R-:W-:Y:S01]  /*81a0*/  ULDC.64 UR8, c[0x0][0x640] ;  /* 0x0001900000087ab9 */ /* 0x000fe20000000a00 */
[----:B0-----:R-:W-:Y:S01]  /*81b0*/  I2FP.F32.U32 R9, R15 ;  /* 0x0000000f00097245 */ /* 0x001fe20000201000 */
[----:B------:R-:W-:Y:S02]  /*81c0*/  ULDC UR6, c[0x0][0x608] ;  /* 0x0001820000067ab9 */ /* 0x000fe40000000800 */
[----:B------:R-:W-:Y:S01]  /*81d0*/  IMAD.X R4, RZ, RZ, ~R4, P1 ;  /* 0x000000ffff047224 */ /* 0x000fe200008e0e04 */
[----:B------:R-:W-:Y:S01]  /*81e0*/  ISETP.NE.U32.AND P1, PT, RZ, UR8, PT ;  /* 0x00000008ff007c0c */ /* 0x000fe2000bf25070 */
[----:B------:R-:W0:Y:S02]  /*81f0*/  LDC R21, c[0x0][0x148] ;  /* 0x00005200ff157b82 */ /* 0x000e240000000800 */
[----:B------:R-:W-:Y:S01]  /*8200*/  IMAD R6, R4, UR4, RZ ;  /* 0x0000000404067c24 */ /* 0x000fe2000f8e02ff */
[----:B------:R-:W-:Y:S01]  /*8210*/  ISETP.NE.AND.EX P1, PT, RZ, UR9, PT, P1 ;  /* 0x00000009ff007c0c */ /* 0x000fe2000bf25310 */
[----:B------:R-:W-:Y:S01]  /*8220*/  IMAD.WIDE.U32 R4, R7, UR4, R16 ;  /* 0x0000000407047c25 */ /* 0x000fe2000f8e0010 */
[----:B------:R-:W-:-:S03]  /*8230*/  ULDC UR4, c[0x0][0x150] ;  /* 0x0000540000047ab9 */ /* 0x000fc60000000800 */
[----:B------:R-:W-:Y:S02]  /*8240*/  IMAD R7, R7, UR5, R6 ;  /* 0x0000000507077c24 */ /* 0x000fe4000f8e0206 */
[----:B------:R-:W-:Y:S01]  /*8250*/  FMUL R6, R9, UR4 ;  /* 0x0000000409067c20 */ /* 0x000fe20008400000 */
[----:B------:R-:W-:Y:S01]  /*8260*/  ULDC UR4, c[0x0][0x618] ;  /* 0x0001860000047ab9 */ /* 0x000fe20000000800 */
[----:B------:R-:W-:Y:S01]  /*8270*/  ULDC UR5, c[0x0][0x154] ;  /* 0x0000550000057ab9 */ /* 0x000fe20000000800 */
[----:B------:R-:W-:-:S03]  /*8280*/  IMAD.IADD R5, R5, 0x1, R7 ;  /* 0x0000000105057824 */ /* 0x000fc600078e0207 */
[----:B------:R-:W3:Y:S02]  /*8290*/  F2I.U32.TRUNC.NTZ R6, R6 ;  /* 0x0000000600067305 */ /* 0x000ee4000020f000 */
[----:B------:R-:W-:Y:S02]  /*82a0*/  SHF.R.U64 R9, R4, UR4, R5 ;  /* 0x0000000404097c19 */ /* 0x000fe40008001205 */
[----:B-1----:R-:W-:-:S05]  /*82b0*/  I2FP.F32.U32 R4, R14 ;  /* 0x0000000e00047245 */ /* 0x002fca0000201000 */
[----:B------:R-:W-:Y:S01]  /*82c0*/  FMUL R22, R4, UR5 ;  /* 0x0000000504167c20 */ /* 0x000fe20008400000 */
[----:B------:R-:W-:Y:S01]  /*82d0*/  SHF.R.U32.HI R4, RZ, UR4, R5 ;  /* 0x00000004ff047c19 */ /* 0x000fe20008011605 */
[----:B------:R-:W-:-:S03]  /*82e0*/  ULDC UR4, c[0x0][0x658] ;  /* 0x0001960000047ab9 */ /* 0x000fc60000000800 */
[--C-:B------:R-:W-:Y:S01]  /*82f0*/  SHF.R.U64 R20, R9, UR6, R4.reuse ;  /* 0x0000000609147c19 */ /* 0x100fe20008001204 */
[----:B------:R-:W1:Y:S01]  /*8300*/  F2I.U32.TRUNC.NTZ R22, R22 ;  /* 0x0000001600167305 */ /* 0x000e62000020f000 */
[----:B------:R-:W-:Y:S01]  /*8310*/  SHF.R.U32.HI R5, RZ, UR6, R4 ;  /* 0x00000006ff057c19 */ /* 0x000fe20008011604 */
[----:B---3--:R-:W-:-:S03]  /*8320*/  IMAD.MOV R6, RZ, RZ, -R6 ;  /* 0x000000ffff067224 */ /* 0x008fc600078e0a06 */
[----:B------:R-:W-:Y:S01]  /*8330*/  SHF.R.U64 R18, R20, UR4, R5 ;  /* 0x0000000414127c19 */ /* 0x000fe20008001205 */
[----:B--2---:R-:W-:Y:S01]  /*8340*/  IMAD R15, R24, R6, R15 ;  /* 0x00000006180f7224 */ /* 0x004fe200078e020f */
[----:B------:R-:W-:-:S03]  /*8350*/  SHF.R.U32.HI R23, RZ, UR4, R5 ;  /* 0x00000004ff177c19 */ /* 0x000fc60008011605 */
[----:B------:R-:W-:Y:S02]  /*8360*/  IMAD.MOV.U32 R4, RZ, RZ, R18 ;  /* 0x000000ffff047224 */ /* 0x000fe400078e0012 */
[----:B------:R-:W-:Y:S01]  /*8370*/  IMAD.MOV.U32 R5, RZ, RZ, R23 ;  /* 0x000000ffff057224 */ /* 0x000fe200078e0017 */
[----:B-1----:R-:W-:Y:S06]  /*8380*/  @!P1 BRA `(.L_x_172) ;  /* 0x0000000000289947 */ /* 0x002fec0003800000 */
[----:B------:R-:W-:Y:S02]  /*8390*/  ULDC UR4, c[0x0][0x64c] ;  /* 0x0001930000047ab9 */ /* 0x000fe40000000800 */
[----:B------:R-:W-:-:S05]  /*83a0*/  IADD3 R5, P1, R18, UR4, RZ ;  /* 0x0000000412057c10 */ /* 0x000fca000ff3e0ff */
[----:B------:R-:W-:-:S04]  /*83b0*/  IMAD.X R23, RZ, RZ, R23, P1 ;  /* 0x000000ffff177224 */ /* 0x000fc800008e0617 */
[----:B------:R-:W-:-:S04]  /*83c0*/  IMAD.WIDE.U32 R6, R23, UR8, RZ ;  /* 0x0000000817067c25 */ /* 0x000fc8000f8e00ff */
[----:B------:R-:W-:-:S04]  /*83d0*/  IMAD.WIDE.U32 R6, P1, R5, UR9, R6 ;  /* 0x0000000905067c25 */ /* 0x000fc8000f820006 */
[----:B------:R-:W-:-:S04]  /*83e0*/  IMAD.WIDE.U32 R4, R5, UR8, RZ ;  /* 0x0000000805047c25 */ /* 0x000fc8000f8e00ff */
[----:B------:R-:W-:Y:S01]  /*83f0*/  IMAD.MOV.U32 R4, RZ, RZ, R7 ;  /* 0x000000ffff047224 */ /* 0x000fe200078e0007 */
[----:B------:R-:W-:Y:S01]  /*8400*/  IADD3 RZ, P3, R5, R6, RZ ;  /* 0x0000000605ff7210 */ /* 0x000fe20007f7e0ff */
[----:B------:R-:W-:-:S04]  /*8410*/  IMAD.X R5, RZ, RZ, RZ, P1 ;  /* 0x000000ffff057224 */ /* 0x000fc800008e06ff */
[----:B------:R-:W-:-:S08]  /*8420*/  IMAD.WIDE.U32.X R4, R23, UR9, R4, P3 ;  /* 0x0000000917047c25 */ /* 0x000fd000098e0404 */
.L_x_172:
[----:B------:R-:W-:Y:S01]  /*8430*/  ISETP.NE.AND P1, PT, R2, 0x1, PT ;  /* 0x000000010200780c */ /* 0x000fe20003f25270 */
[----:B------:R-:W-:Y:S01]  /*8440*/  ULDC UR4, c[0x0][0x648] ;  /* 0x0001920000047ab9 */ /* 0x000fe20000000800 */
[----:B------:R-:W-:Y:S01]  /*8450*/  LOP3.LUT R20, R20, UR17, RZ, 0xc0, !PT ;  /* 0x0000001114147c12 */ /* 0x000fe2000f8ec0ff */
[----:B------:R-:W-:Y:S01]  /*8460*/  IMAD.MOV R22, RZ, RZ, -R22 ;  /* 0x000000ffff167224 */ /* 0x000fe200078e0a16 */
[----:B------:R-:W-:Y:S01]  /*8470*/  SHF.R.U64 R5, R4, UR4, R5 ;  /* 0x0000000404057c19 */ /* 0x000fe20008001205 */
[----:B------:R-:W-:Y:S01]  /*8480*/  ULDC UR4, c[0x0][0x638] ;  /* 0x00018e0000047ab9 */ /* 0x000fe20000000800 */
[----:B------:R-:W-:Y:S01]  /*8490*/  LOP3.LUT R9, R9, UR16, RZ, 0xc0, !PT ;  /* 0x0000001009097c12 */ /* 0x000fe2000f8ec0ff */
[----:B------:R-:W-:Y:S01]  /*84a0*/  ULDC UR5, c[0x0][0x610] ;  /* 0x0001840000057ab9 */ /* 0x000fe20000000800 */
[----:B------:R-:W-:Y:S02]  /*84b0*/  IMAD.MOV.U32 R4, RZ, RZ, 0x1 ;  /* 0x00000001ff047424 */ /* 0x000fe400078e00ff */
[----:B------:R-:W-:-:S02]  /*84c0*/  IMAD.MOV R7, RZ, RZ, -R5 ;  /* 0x000000ffff077224 */ /* 0x000fc400078e0a05 */
[----:B------:R-:W-:Y:S02]  /*84d0*/  IMAD R20, R5, UR18, R20 ;  /* 0x0000001205147c24 */ /* 0x000fe4000f8e0214 */
[----:B0-----:R-:W-:Y:S02]  /*84e0*/  @P1 IMAD R15, R21, R22, R14 ;  /* 0x00000016150f1224 */ /* 0x001fe400078e020e */
[----:B------:R-:W-:Y:S01]  /*84f0*/  IMAD R18, R7, UR4, R18 ;  /* 0x0000000407127c24 */ /* 0x000fe2000f8e0212 */
[----:B------:R-:W-:Y:S01]  /*8500*/  ULDC UR4, c[0x0][0x600] ;  /* 0x0001800000047ab9 */ /* 0x000fe20000000800 */
[----:B------:R-:W-:Y:S02]  /*8510*/  IMAD R15, R20, UR5, R15 ;  /* 0x00000005140f7c24 */ /* 0x000fe4000f8e020f */
[----:B------:R-:W-:-:S05]  /*8520*/  IMAD R18, R18, UR4, R9 ;  /* 0x0000000412127c24 */ /* 0x000fca000f8e0209 */
[----:B------:R-:W-:Y:S02]  /*8530*/  SEL R9, R18, R15, !P1 ;  /* 0x0000000f12097207 */ /* 0x000fe40004800000 */
[----:B------:R-:W-:-:S07]  /*8540*/  SEL R7, R15, R18, !P1 ;  /* 0x000000120f077207 */ /* 0x000fce0004800000 */
.L_x_170:
[----:B------:R-:W-:Y:S05]  /*8550*/  BSYNC B1 ;  /* 0x0000000000017941 */ /* 0x000fea0003800000 */
.L_x_169:
[----:B------:R-:W-:-:S13]  /*8560*/  LOP3.LUT P1, RZ, R4, 0xff, RZ, 0xc0, !PT ;  /* 0x000000ff04ff7812 */ /* 0x000fda000782c0ff */
[----:B------:R-:W-:Y:S05]  /*8570*/  @P1 BRA `(.L_x_173) ;  /* 0xfffffff4004c1947 */ /* 0x000fea000383ffff */
[----:B------:R-:W-:Y:S05]  /*8580*/  BSYNC B0 ;  /* 0x0000000000007941 */ /* 0x000fea0003800000 */
.L_x_161:
[----:B------:R-:W-:-:S03]  /*8590*/  UMOV UR4, 0xffffffff ;  /* 0xffffffff00047882 */ /* 0x000fc60000000000 */
[----:B------:R-:W-:Y:S05]  /*85a0*/  BRA.DIV UR4, `(.L_x_174) ;  /* 0x0000001204787947 */ /* 0x000fea000b800000 */
[----:B------:R-:W-:-:S13]  /*85b0*/  ELECT P6, URZ, PT ;  /* 0x00000000003f782f */ /* 0x000fda00038c0000 */
.L_x_212:
[----:B------:R-:W-:Y:S04]  /*85c0*/  BSSY B0, `(.L_x_175) ;  /* 0x0000103000007945 */ /* 0x000fe80003800000 */
[----:B------:R-:W-:Y:S05]  /*85d0*/  @!P6 BRA `(.L_x_176) ;  /* 0x000000100004e947 */ /* 0x000fea0003800000 */
[----:B------:R-:W-:-:S04]  /*85e0*/  LOP3.LUT R19, R19, 0x2, RZ, 0xfc, !PT ;  /* 0x0000000213137812 */ /* 0x000fc800078efcff */
[----:B------:R-:W-:-:S13]  /*85f0*/  ISETP.NE.AND P0, PT, R19, 0x3, PT ;  /* 0x000000031300780c */ /* 0x000fda0003f05270 */
[----:B------:R-:W-:Y:S05]  /*8600*/  @!P0 BRA `(.L_x_177) ;  /* 0x0000000000048947 */ /* 0x000fea0003800000 */
[----:B------:R-:W-:Y:S01]  /*8610*/  BPT.TRAP 0x1 ;  /* 0x000000040000795c */ /* 0x000fe20000300000 */
.L_x_177:
[----:B------:R-:W0:Y:S01]  /*8620*/  S2R R5, SR_CgaCtaId ;  /* 0x0000000000057919 */ /* 0x000e220000008800 */
[----:B------:R-:W-:Y:S02]  /*8630*/  MOV R2, 0x400 ;  /* 0x0000040000027802 */ /* 0x000fe40000000f00 */
[----:B------:R-:W-:Y:S02]  /*8640*/  SHF.L.U32 R4, R3, 0x1f, RZ ;  /* 0x0000001f03047819 */ /* 0x000fe400000006ff */
[----:B0-----:R-:W-:-:S05]  /*8650*/  LEA R5, R5, R2, 0x18 ;  /* 0x0000000205057211 */ /* 0x001fca00078ec0ff */
[----:B------:R-:W-:-:S04]  /*8660*/  VIADD R5, R5, 0xe0 ;  /* 0x000000e005057836 */ /* 0x000fc80000000000 */
[C---:B------:R-:W-:Y:S02]  /*8670*/  IMAD R7, R0.reuse, 0x8, R5 ;  /* 0x0000000800077824 */ /* 0x040fe400078e0205 */
[----:B------:R-:W-:Y:S02]  /*8680*/  VIADD R0, R0, 0x1 ;  /* 0x0000000100007836 */ /* 0x000fe40000000000 */
[----:B------:R-:W0:Y:S03]  /*8690*/  SYNCS.PHASECHK.TRANS64.TRYWAIT P0, [R7+URZ], R4 ;  /* 0x00000004070075a7 */ /* 0x000e26000800017f */
[----:B------:R-:W-:-:S04]  /*86a0*/  ISETP.NE.AND P1, PT, R0, 0x1c, PT ;  /* 0x0000001c0000780c */ /* 0x000fc80003f25270 */
[----:B------:R-:W-:Y:S02]  /*86b0*/  SEL R2, RZ, 0x1, P1 ;  /* 0x00000001ff027807 */ /* 0x000fe40000800000 */
[----:B------:R-:W-:Y:S02]  /*86c0*/  SEL R0, R0, RZ, P1 ;  /* 0x000000ff00007207 */ /* 0x000fe40000800000 */
[----:B------:R-:W-:-:S03]  /*86d0*/  LOP3.LUT R9, R3, R2, RZ, 0x3c, !PT ;  /* 0x0000000203097212 */ /* 0x000fc600078e3cff */
[----:B------:R-:W-:Y:S01]  /*86e0*/  IMAD R6, R0, 0x8, R5 ;  /* 0x0000000800067824 */ /* 0x000fe200078e0205 */
[----:B------:R-:W-:Y:S01]  /*86f0*/  SHF.L.U32 R3, R9, 0x1f, RZ ;  /* 0x0000001f09037819 */ /* 0x000fe200000006ff */
[----:B0-----:R-:W-:Y:S06]  /*8700*/  @!P0 BRA `(.L_x_178) ;  /* 0x0000001000408947 */ /* 0x001fec0003800000 */
.L_x_213:
[----:B------:R-:W1:Y:S01]  /*8710*/  SYNCS.PHASECHK.TRANS64.TRYWAIT P0, [R6+URZ], R3 ;  /* 0x00000003060075a7 */ /* 0x000e62000800017f */
[----:B------:R-:W-:-:S05]  /*8720*/  VIADD R0, R0, 0x1 ;  /* 0x0000000100007836 */ /* 0x000fca0000000000 */
[----:B------:R-:W-:-:S04]  /*8730*/  ISETP.NE.AND P1, PT, R0, 0x1c, PT ;  /* 0x0000001c0000780c */ /* 0x000fc80003f25270 */
[----:B------:R-:W-:Y:S02]  /*8740*/  SEL R2, RZ, 0x1, P1 ;  /* 0x00000001ff027807 */ /* 0x000fe40000800000 */
[----:B------:R-:W-:Y:S02]  /*8750*/  SEL R0, R0, RZ, P1 ;  /* 0x000000ff00007207 */ /* 0x000fe40000800000 */
[----:B------:R-:W-:-:S03]  /*8760*/  LOP3.LUT R9, R9, R2, RZ, 0x3c, !PT ;  /* 0x0000000209097212 */ /* 0x000fc600078e3cff */
[----:B0-----:R-:W-:Y:S01]  /*8770*/  IMAD R7, R0, 0x8, R5 ;  /* 0x0000000800077824 */ /* 0x001fe200078e0205 */
[----:B------:R-:W-:Y:S01]  /*8780*/  SHF.L.U32 R4, R9, 0x1f, RZ ;  /* 0x0000001f09047819 */ /* 0x000fe200000006ff */
[----:B-1----:R-:W-:Y:S06]  /*8790*/  @!P0 BRA `(.L_x_179) ;  /* 0x0000001000308947 */ /* 0x002fec0003800000 */
.L_x_214:
        /* <DEDUP_REMOVED lines=9> */
.L_x_215:
        /* <DEDUP_REMOVED lines=9> */
.L_x_216:
        /* <DEDUP_REMOVED lines=9> */
.L_x_217:
        /* <DEDUP_REMOVED lines=9> */
.L_x_218:
        /* <DEDUP_REMOVED lines=9> */
.L_x_219:
        /* <DEDUP_REMOVED lines=9> */
.L_x_220:
        /* <DEDUP_REMOVED lines=9> */
.L_x_221:
        /* <DEDUP_REMOVED lines=9> */
.L_x_222:
        /* <DEDUP_REMOVED lines=9> */
.L_x_223:
        /* <DEDUP_REMOVED lines=9> */
.L_x_224:
        /* <DEDUP_REMOVED lines=9> */
.L_x_225:
        /* <DEDUP_REMOVED lines=9> */
.L_x_226:
        /* <DEDUP_REMOVED lines=9> */
.L_x_227:
        /* <DEDUP_REMOVED lines=9> */
.L_x_228:
        /* <DEDUP_REMOVED lines=9> */
.L_x_229:
        /* <DEDUP_REMOVED lines=9> */
.L_x_230:
        /* <DEDUP_REMOVED lines=9> */
.L_x_231:
        /* <DEDUP_REMOVED lines=9> */
.L_x_232:
        /* <DEDUP_REMOVED lines=9> */
.L_x_233:
        /* <DEDUP_REMOVED lines=9> */
.L_x_234:
        /* <DEDUP_REMOVED lines=9> */
.L_x_235:
        /* <DEDUP_REMOVED lines=9> */
.L_x_236:
        /* <DEDUP_REMOVED lines=9> */
.L_x_237:
        /* <DEDUP_REMOVED lines=9> */
.L_x_238:
[----:B------:R-:W1:Y:S01]  /*9520*/  SYNCS.PHASECHK.TRANS64.TRYWAIT P0, [R7+URZ], R4 ;  /* 0x00000004070075a7 */ /* 0x000e62000800017f */
[----:B------:R-:W-:-:S05]  /*9530*/  VIADD R0, R0, 0x1 ;  /* 0x0000000100007836 */ /* 0x000fca0000000000 */
[----:B------:R-:W-:-:S04]  /*9540*/  ISETP.NE.AND P1, PT, R0, 0x1c, PT ;  /* 0x0000001c0000780c */ /* 0x000fc80003f25270 */
[----:B------:R-:W-:Y:S02]  /*9550*/  SEL R2, RZ, 0x1, P1 ;  /* 0x00000001ff027807 */ /* 0x000fe40000800000 */
[----:B------:R-:W-:Y:S02]  /*9560*/  SEL R0, R0, RZ, P1 ;  /* 0x000000ff00007207 */ /* 0x000fe40000800000 */
[----:B------:R-:W-:Y:S01]  /*9570*/  LOP3.LUT R2, R9, R2, RZ, 0x3c, !PT ;  /* 0x0000000209027212 */ /* 0x000fe200078e3cff */
[----:B-1----:R-:W-:Y:S06]  /*9580*/  @!P0 BRA `(.L_x_204) ;  /* 0x0000000800a88947 */ /* 0x002fec0003800000 */
.L_x_239:
[----:B------:R-:W-:Y:S01]  /*9590*/  IMAD R5, R0, 0x8, R5 ;  /* 0x0000000800057824 */ /* 0x000fe200078e0205 */
[----:B------:R-:W-:-:S07]  /*95a0*/  SHF.L.U32 R0, R2, 0x1f, RZ ;  /* 0x0000001f02007819 */ /* 0x000fce00000006ff */
.L_x_205:
[----:B--2---:R2:W3:Y:S02]  /*95b0*/  SYNCS.PHASECHK.TRANS64.TRYWAIT P0, [R5+URZ], R0 ;  /* 0x00000000050075a7 */ /* 0x0044e4000800017f */
[----:B---3--:R-:W-:Y:S05]  /*95c0*/  @!P0 NANOSLEEP.SYNCS 0x989680 ;  /* 0x009896800000895d */ /* 0x008fea0003900000 */
[----:B------:R-:W3:Y:S02]  /*95d0*/  @!P0 SYNCS.PHASECHK.TRANS64 P0, [R5+URZ], R0 ;  /* 0x00000000050085a7 */ /* 0x000ee4000800007f */
[----:B---3--:R-:W-:Y:S05]  /*95e0*/  @!P0 BRA `(.L_x_205) ;  /* 0xfffffffc00f08947 */ /* 0x008fea000383ffff */
.L_x_176:
[----:B------:R-:W-:Y:S05]  /*95f0*/  BSYNC B0 ;  /* 0x0000000000007941 */ /* 0x000fea0003800000 */
.L_x_175:
[----:B------:R-:W-:Y:S05]  /*9600*/  EXIT ;  /* 0x000000000000794d */ /* 0x000fea0003800000 */
.L_x_18:
[----:B---3--:R3:W4:Y:S02]  /*9610*/  SYNCS.PHASECHK.TRANS64.TRYWAIT P1, [R3+URZ], R0 ;  /* 0x00000000030075a7 */ /* 0x008724000802017f */
[----:B----4-:R-:W-:Y:S05]  /*9620*/  @!P1 NANOSLEEP.SYNCS 0x989680 ;  /* 0x009896800000995d */ /* 0x010fea0003900000 */
[----:B------:R-:W4:Y:S02]  /*9630*/  @!P1 SYNCS.PHASECHK.TRANS64 P1, [R3+URZ], R0 ;  /* 0x00000000030095a7 */ /* 0x000f24000802007f */
[----:B----4-:R-:W-:Y:S05]  /*9640*/  @!P1 BRA `(.L_x_18) ;  /* 0xfffffffc00f09947 */ /* 0x010fea000383ffff */
[----:B------:R-:W-:Y:S05]  /*9650*/  BRA `(.L_x_17) ;  /* 0xffffff7c00bc7947 */ /* 0x000fea000383ffff */
.L_x_23:
[----:B-1----:R-:W-:-:S04]  /*9660*/  IMAD.U32 R5, RZ, RZ, UR4 ;  /* 0x00000004ff057e24 */ /* 0x002fc8000f8e00ff */
[----:B------:R1:W2:Y:S03]  /*9670*/  SYNCS.PHASECHK.TRANS64.TRYWAIT P1, [R5+URZ], R4 ;  /* 0x00000004050075a7 */ /* 0x0002a6000802017f */
[----:B--2---:R-:W-:Y:S05]  /*9680*/  @!P1 NANOSLEEP.SYNCS 0x989680 ;  /* 0x009896800000995d */ /* 0x004fea0003900000 */
[----:B------:R-:W2:Y:S02]  /*9690*/  @!P1 SYNCS.PHASECHK.TRANS64 P1, [R5+URZ], R4 ;  /* 0x00000004050095a7 */ /* 0x000ea4000802007f */
[----:B--2---:R-:W-:Y:S05]  /*96a0*/  @!P1 BRA `(.L_x_23) ;  /* 0xfffffffc00ec9947 */ /* 0x004fea000383ffff */
[----:B------:R-:W-:Y:S05]  /*96b0*/  BRA `(.L_x_22) ;  /* 0xffffff8000507947 */ /* 0x000fea000383ffff */
.L_x_162:
[----:B------:R-:W-:Y:S01]  /*96c0*/  BSSY B1, `(.L_x_206) ;  /* 0x0000006000017945 */ /* 0x000fe20003800000 */
[----:B------:R-:W-:-:S07]  /*96d0*/  IMAD.MOV.U32 R15, RZ, RZ, -0x1 ;  /* 0xffffffffff0f7424 */ /* 0x000fce00078e00ff */
[----:B------:R-:W-:Y:S05]  /*96e0*/  WARPSYNC.COLLECTIVE R15, `(.L_x_207) ;  /* 0x000000000f0c7348 */ /* 0x000fea0003c00000 */
[----:B------:R-:W-:Y:S02]  /*96f0*/  ELECT P6, UR62, PT ;  /* 0x00000000003e782f */ /* 0x000fe400038c0000 */
[----:B------:R-:W-:Y:S01]  /*9700*/  MOV R14, UR62 ;  /* 0x0000003e000e7c02 */ /* 0x000fe20008000f00 */
[----:B------:R-:W-:Y:S10]  /*9710*/  ENDCOLLECTIVE ;  /* 0x000000000000791b */ /* 0x000ff40003800000 */
.L_x_207:
[----:B------:R-:W-:Y:S05]  /*9720*/  BSYNC B1 ;  /* 0x0000000000017941 */ /* 0x000fea0003800000 */
.L_x_206:
[----:B------:R-:W-:Y:S05]  /*9730*/  BRA `(.L_x_208) ;  /* 0xffffffe000e87947 */ /* 0x000fea000383ffff */
.L_x_165:
[----:B0-----:R0:W1:Y:S02]  /*9740*/  SYNCS.PHASECHK.TRANS64.TRYWAIT P1, [R14+URZ+0xe0], R7 ;  /* 0x0000e0070e0075a7 */ /* 0x001064000802017f */
[----:B-1----:R-:W-:Y:S05]  /*9750*/  @!P1 NANOSLEEP.SYNCS 0x989680 ;  /* 0x009896800000995d */ /* 0x002fea0003900000 */
[----:B------:R-:W1:Y:S02]  /*9760*/  @!P1 SYNCS.PHASECHK.TRANS64 P1, [R14+URZ+0xe0], R7 ;  /* 0x0000e0070e0095a7 */ /* 0x000e64000802007f */
[----:B-1----:R-:W-:Y:S05]  /*9770*/  @!P1 BRA `(.L_x_165) ;  /* 0xfffffffc00f09947 */ /* 0x002fea000383ffff */
[----:B------:R-:W-:Y:S05]  /*9780*/  BRA `(.L_x_209) ;  /* 0xffffffe4001c7947 */ /* 0x000fea000383ffff */
.L_x_174:
[----:B------:R-:W-:Y:S01]  /*9790*/  BSSY B0, `(.L_x_210) ;  /* 0x0000006000007945 */ /* 0x000fe20003800000 */
[----:B------:R-:W-:-:S07]  /*97a0*/  IMAD.MOV.U32 R15, RZ, RZ, -0x1 ;  /* 0xffffffffff0f7424 */ /* 0x000fce00078e00ff */
[----:B------:R-:W-:Y:S05]  /*97b0*/  WARPSYNC.COLLECTIVE R15, `(.L_x_211) ;  /* 0x000000000f0c7348 */ /* 0x000fea0003c00000 */
[----:B------:R-:W-:Y:S02]  /*97c0*/  ELECT P6, UR62, PT ;  /* 0x00000000003e782f */ /* 0x000fe400038c0000 */
[----:B------:R-:W-:Y:S01]  /*97d0*/  MOV R14, UR62 ;  /* 0x0000003e000e7c02 */ /* 0x000fe20008000f00 */
[----:B------:R-:W-:Y:S10]  /*97e0*/  ENDCOLLECTIVE ;  /* 0x000000000000791b */ /* 0x000ff40003800000 */
.L_x_211:
[----:B------:R-:W-:Y:S05]  /*97f0*/  BSYNC B0 ;  /* 0x0000000000007941 */ /* 0x000fea0003800000 */
.L_x_210:
[----:B------:R-:W-:Y:S05]  /*9800*/  BRA `(.L_x_212) ;  /* 0xffffffec006c7947 */ /* 0x000fea000383ffff */
.L_x_178:
[----:B0-----:R0:W1:Y:S02]  /*9810*/  SYNCS.PHASECHK.TRANS64.TRYWAIT P0, [R7+URZ], R4 ;  /* 0x00000004070075a7 */ /* 0x001064000800017f */
[----:B-1----:R-:W-:Y:S05]  /*9820*/  @!P0 NANOSLEEP.SYNCS 0x989680 ;  /* 0x009896800000895d */ /* 0x002fea0003900000 */
[----:B------:R-:W1:Y:S02]  /*9830*/  @!P0 SYNCS.PHASECHK.TRANS64 P0, [R7+URZ], R4 ;  /* 0x00000004070085a7 */ /* 0x000e64000800007f */
[----:B-1----:R-:W-:Y:S05]  /*9840*/  @!P0 BRA `(.L_x_178) ;  /* 0xfffffffc00f08947 */ /* 0x002fea000383ffff */
[----:B------:R-:W-:Y:S05]  /*9850*/  BRA `(.L_x_213) ;  /* 0xffffffec00ac7947 */ /* 0x000fea000383ffff */
.L_x_179:
[----:B0-----:R0:W1:Y:S02]  /*9860*/  SYNCS.PHASECHK.TRANS64.TRYWAIT P0, [R6+URZ], R3 ;  /* 0x00000003060075a7 */ /* 0x001064000800017f */
[----:B-1----:R-:W-:Y:S05]  /*9870*/  @!P0 NANOSLEEP.SYNCS 0x989680 ;  /* 0x009896800000895d */ /* 0x002fea0003900000 */
[----:B------:R-:W1:Y:S02]  /*9880*/  @!P0 SYNCS.PHASECHK.TRANS64 P0, [R6+URZ], R3 ;  /* 0x00000003060085a7 */ /* 0x000e64000800007f */
[----:B-1----:R-:W-:Y:S05]  /*9890*/  @!P0 BRA `(.L_x_179) ;  /* 0xfffffffc00f08947 */ /* 0x002fea000383ffff */
[----:B------:R-:W-:Y:S05]  /*98a0*/  BRA `(.L_x_214) ;  /* 0xffffffec00bc7947 */ /* 0x000fea000383ffff */
.L_x_180:
[----:B0-----:R0:W1:Y:S02]  /*98b0*/  SYNCS.PHASECHK.TRANS64.TRYWAIT P0, [R7+URZ], R4 ;  /* 0x00000004070075a7 */ /* 0x001064000800017f */
[----:B-1----:R-:W-:Y:S05]  /*98c0*/  @!P0 NANOSLEEP.SYNCS 0x989680 ;  /* 0x009896800000895d */ /* 0x002fea0003900000 */
[----:B------:R-:W1:Y:S02]  /*98d0*/  @!P0 SYNCS.PHASECHK.TRANS64 P0, [R7+URZ], R4 ;  /* 0x00000004070085a7 */ /* 0x000e64000800007f */
[----:B-1----:R-:W-:Y:S05]  /*98e0*/  @!P0 BRA `(.L_x_180) ;  /* 0xfffffffc00f08947 */ /* 0x002fea000383ffff */
[----:B------:R-:W-:Y:S05]  /*98f0*/  BRA `(.L_x_215) ;  /* 0xffffffec00cc7947 */ /* 0x000fea000383ffff */
.L_x_181:
[----:B0-----:R0:W1:Y:S02]  /*9900*/  SYNCS.PHASECHK.TRANS64.TRYWAIT P0, [R6+URZ], R3 ;  /* 0x00000003060075a7 */ /* 0x001064000800017f */
[----:B-1----:R-:W-:Y:S05]  /*9910*/  @!P0 NANOSLEEP.SYNCS 0x989680 ;  /* 0x009896800000895d */ /* 0x002fea0003900000 */
[----:B------:R-:W1:Y:S02]  /*9920*/  @!P0 SYNCS.PHASECHK.TRANS64 P0, [R6+URZ], R3 ;  /* 0x00000003060085a7 */ /* 0x000e64000800007f */
[----:B-1----:R-:W-:Y:S05]  /*9930*/  @!P0 BRA `(.L_x_181) ;  /* 0xfffffffc00f08947 */ /* 0x002fea000383ffff */
[----:B------:R-:W-:Y:S05]  /*9940*/  BRA `(.L_x_216) ;  /* 0xffffffec00dc7947 */ /* 0x000fea000383ffff */
.L_x_182:
[----:B0-----:R0:W1:Y:S02]  /*9950*/  SYNCS.PHASECHK.TRANS64.TRYWAIT P0, [R7+URZ], R4 ;  /* 0x00000004070075a7 */ /* 0x001064000800017f */
[----:B-1----:R-:W-:Y:S05]  /*9960*/  @!P0 NANOSLEEP.SYNCS 0x989680 ;  /* 0x009896800000895d */ /* 0x002fea0003900000 */
[----:B------:R-:W1:Y:S02]  /*9970*/  @!P0 SYNCS.PHASECHK.TRANS64 P0, [R7+URZ], R4 ;  /* 0x00000004070085a7 */ /* 0x000e64000800007f */
[----:B-1----:R-:W-:Y:S05]  /*9980*/  @!P0 BRA `(.L_x_182) ;  /* 0xfffffffc00f08947 */ /* 0x002fea000383ffff */
[----:B------:R-:W-:Y:S05]  /*9990*/  BRA `(.L_x_217) ;  /* 0xffffffec00ec7947 */ /* 0x000fea000383ffff */
.L_x_183:
[----:B0-----:R0:W1:Y:S02]  /*99a0*/  SYNCS.PHASECHK.TRANS64.TRYWAIT P0, [R6+URZ], R3 ;  /* 0x00000003060075a7 */ /* 0x001064000800017f */
[----:B-1----:R-:W-:Y:S05]  /*99b0*/  @!P0 NANOSLEEP.SYNCS 0x989680 ;  /* 0x009896800000895d */ /* 0x002fea0003900000 */
[----:B------:R-:W1:Y:S02]  /*99c0*/  @!P0 SYNCS.PHASECHK.TRANS64 P0, [R6+URZ], R3 ;  /* 0x00000003060085a7 */ /* 0x000e64000800007f */
[----:B-1----:R-:W-:Y:S05]  /*99d0*/  @!P0 BRA `(.L_x_183) ;  /* 0xfffffffc00f08947 */ /* 0x002fea000383ffff */
[----:B------:R-:W-:Y:S05]  /*99e0*/  BRA `(.L_x_218) ;  /* 0xffffffec00fc7947 */ /* 0x000fea000383ffff */
.L_x_184:
[----:B0-----:R0:W1:Y:S02]  /*99f0*/  SYNCS.PHASECHK.TRANS64.TRYWAIT P0, [R7+URZ], R4 ;  /* 0x00000004070075a7 */ /* 0x001064000800017f */
[----:B-1----:R-:W-:Y:S05]  /*9a00*/  @!P0 NANOSLEEP.SYNCS 0x989680 ;  /* 0x009896800000895d */ /* 0x002fea0003900000 */
[----:B------:R-:W1:Y:S02]  /*9a10*/  @!P0 SYNCS.PHASECHK.TRANS64 P0, [R7+URZ], R4 ;  /* 0x00000004070085a7 */ /* 0x000e64000800007f */
[----:B-1----:R-:W-:Y:S05]  /*9a20*/  @!P0 BRA `(.L_x_184) ;  /* 0xfffffffc00f08947 */ /* 0x002fea000383ffff */
[----:B------:R-:W-:Y:S05]  /*9a30*/  BRA `(.L_x_219) ;  /* 0xfffffff0000c7947 */ /* 0x000fea000383ffff */
.L_x_185:
[----:B0-----:R0:W1:Y:S02]  /*9a40*/  SYNCS.PHASECHK.TRANS64.TRYWAIT P0, [R6+URZ], R3 ;  /* 0x00000003060075a7 */ /* 0x001064000800017f */
[----:B-1----:R-:W-:Y:S05]  /*9a50*/  @!P0 NANOSLEEP.SYNCS 0x989680 ;  /* 0x009896800000895d */ /* 0x002fea0003900000 */
[----:B------:R-:W1:Y:S02]  /*9a60*/  @!P0 SYNCS.PHASECHK.TRANS64 P0, [R6+URZ], R3 ;  /* 0x00000003060085a7 */ /* 0x000e64000800007f */
[----:B-1----:R-:W-:Y:S05]  /*9a70*/  @!P0 BRA `(.L_x_185) ;  /* 0xfffffffc00f08947 */ /* 0x002fea000383ffff */
[----:B------:R-:W-:Y:S05]  /*9a80*/  BRA `(.L_x_220) ;  /* 0xfffffff0001c7947 */ /* 0x000fea000383ffff */
.L_x_186:
[----:B0-----:R0:W1:Y:S02]  /*9a90*/  SYNCS.PHASECHK.TRANS64.TRYWAIT P0, [R7+URZ], R4 ;  /* 0x00000004070075a7 */ /* 0x001064000800017f */
[----:B-1----:R-:W-:Y:S05]  /*9aa0*/  @!P0 NANOSLEEP.SYNCS 0x989680 ;  /* 0x009896800000895d */ /* 0x002fea0003900000 */
[----:B------:R-:W1:Y:S02]  /*9ab0*/  @!P0 SYNCS.PHASECHK.TRANS64 P0, [R7+URZ], R4 ;  /* 0x00000004070085a7 */ /* 0x000e64000800007f */
[----:B-1----:R-:W-:Y:S05]  /*9ac0*/  @!P0 BRA `(.L_x_186) ;  /* 0xfffffffc00f08947 */ /* 0x002fea000383ffff */
[----:B------:R-:W-:Y:S05]  /*9ad0*/  BRA `(.L_x_221) ;  /* 0xfffffff0002c7947 */ /* 0x000fea000383ffff */
.L_x_187:
[----:B0-----:R0:W1:Y:S02]  /*9ae0*/  SYNCS.PHASECHK.TRANS64.TRYWAIT P0, [R6+URZ], R3 ;  /* 0x00000003060075a7 */ /* 0x001064000800017f */
[----:B-1----:R-:W-:Y:S05]  /*9af0*/  @!P0 NANOSLEEP.SYNCS 0x989680 ;  /* 0x009896800000895d */ /* 0x002fea0003900000 */
[----:B------:R-:W1:Y:S02]  /*9b00*/  @!P0 SYNCS.PHASECHK.TRANS64 P0, [R6+URZ], R3 ;  /* 0x00000003060085a7 */ /* 0x000e64000800007f */
[----:B-1----:R-:W-:Y:S05]  /*9b10*/  @!P0 BRA `(.L_x_187) ;  /* 0xfffffffc00f08947 */ /* 0x002fea000383ffff */
[----:B------:R-:W-:Y:S05]  /*9b20*/  BRA `(.L_x_222) ;  /* 0xfffffff0003c7947 */ /* 0x000fea000383ffff */
.L_x_188:
[----:B0-----:R0:W1:Y:S02]  /*9b30*/  SYNCS.PHASECHK.TRANS64.TRYWAIT P0, [R7+URZ], R4 ;  /* 0x00000004070075a7 */ /* 0x001064000800017f */
[----:B-1----:R-:W-:Y:S05]  /*9b40*/  @!P0 NANOSLEEP.SYNCS 0x989680 ;  /* 0x009896800000895d */ /* 0x002fea0003900000 */
[----:B------:R-:W1:Y:S02]  /*9b50*/  @!P0 SYNCS.PHASECHK.TRANS64 P0, [R7+URZ], R4 ;  /* 0x00000004070085a7 */ /* 0x000e64000800007f */
[----:B-1----:R-:W-:Y:S05]  /*9b60*/  @!P0 BRA `(.L_x_188) ;  /* 0xfffffffc00f08947 */ /* 0x002fea000383ffff */
[----:B------:R-:W-:Y:S05]  /*9b70*/  BRA `(.L_x_223) ;  /* 0xfffffff0004c7947 */ /* 0x000fea000383ffff */
.L_x_189:
[----:B0-----:R0:W1:Y:S02]  /*9b80*/  SYNCS.PHASECHK.TRANS64.TRYWAIT P0, [R6+URZ], R3 ;  /* 0x00000003060075a7 */ /* 0x001064000800017f */
[----:B-1----:R-:W-:Y:S05]  /*9b90*/  @!P0 NANOSLEEP.SYNCS 0x989680 ;  /* 0x009896800000895d */ /* 0x002fea0003900000 */
[----:B------:R-:W1:Y:S02]  /*9ba0*/  @!P0 SYNCS.PHASECHK.TRANS64 P0, [R6+URZ], R3 ;  /* 0x00000003060085a7 */ /* 0x000e64000800007f */
[----:B-1----:R-:W-:Y:S05]  /*9bb0*/  @!P0 BRA `(.L_x_189) ;  /* 0xfffffffc00f08947 */ /* 0x002fea000383ffff */
[----:B------:R-:W-:Y:S05]  /*9bc0*/  BRA `(.L_x_224) ;  /* 0xfffffff0005c7947 */ /* 0x000fea000383ffff */
.L_x_190:
[----:B0-----:R0:W1:Y:S02]  /*9bd0*/  SYNCS.PHASECHK.TRANS64.TRYWAIT P0, [R7+URZ], R4 ;  /* 0x00000004070075a7 */ /* 0x001064000800017f */
[----:B-1----:R-:W-:Y:S05]  /*9be0*/  @!P0 NANOSLEEP.SYNCS 0x989680 ;  /* 0x009896800000895d */ /* 0x002fea0003900000 */
[----:B------:R-:W1:Y:S02]  /*9bf0*/  @!P0 SYNCS.PHASECHK.TRANS64 P0, [R7+URZ], R4 ;  /* 0x00000004070085a7 */ /* 0x000e64000800007f */
[----:B-1----:R-:W-:Y:S05]  /*9c00*/  @!P0 BRA `(.L_x_190) ;  /* 0xfffffffc00f08947 */ /* 0x002fea000383ffff */
[----:B------:R-:W-:Y:S05]  /*9c10*/  BRA `(.L_x_225) ;  /* 0xfffffff0006c7947 */ /* 0x000fea000383ffff */
.L_x_191:
[----:B0-----:R0:W1:Y:S02]  /*9c20*/  SYNCS.PHASECHK.TRANS64.TRYWAIT P0, [R6+URZ], R3 ;  /* 0x00000003060075a7 */ /* 0x001064000800017f */
[----:B-1----:R-:W-:Y:S05]  /*9c30*/  @!P0 NANOSLEEP.SYNCS 0x989680 ;  /* 0x009896800000895d */ /* 0x002fea0003900000 */
[----:B------:R-:W1:Y:S02]  /*9c40*/  @!P0 SYNCS.PHASECHK.TRANS64 P0, [R6+URZ], R3 ;  /* 0x00000003060085a7 */ /* 0x000e64000800007f */
[----:B-1----:R-:W-:Y:S05]  /*9c50*/  @!P0 BRA `(.L_x_191) ;  /* 0xfffffffc00f08947 */ /* 0x002fea000383ffff */
[----:B------:R-:W-:Y:S05]  /*9c60*/  BRA `(.L_x_226) ;  /* 0xfffffff0007c7947 */ /* 0x000fea000383ffff */
.L_x_192:
[----:B0-----:R0:W1:Y:S02]  /*9c70*/  SYNCS.PHASECHK.TRANS64.TRYWAIT P0, [R7+URZ], R4 ;  /* 0x00000004070075a7 */ /* 0x001064000800017f */
[----:B-1----:R-:W-:Y:S05]  /*9c80*/  @!P0 NANOSLEEP.SYNCS 0x989680 ;  /* 0x009896800000895d */ /* 0x002fea0003900000 */
[----:B------:R-:W1:Y:S02]  /*9c90*/  @!P0 SYNCS.PHASECHK.TRANS64 P0, [R7+URZ], R4 ;  /* 0x00000004070085a7 */ /* 0x000e64000800007f */
[----:B-1----:R-:W-:Y:S05]  /*9ca0*/  @!P0 BRA `(.L_x_192) ;  /* 0xfffffffc00f08947 */ /* 0x002fea000383ffff */
[----:B------:R-:W-:Y:S05]  /*9cb0*/  BRA `(.L_x_227) ;  /* 0xfffffff0008c7947 */ /* 0x000fea000383ffff */
.L_x_193:
[----:B0-----:R0:W1:Y:S02]  /*9cc0*/  SYNCS.PHASECHK.TRANS64.TRYWAIT P0, [R6+URZ], R3 ;  /* 0x00000003060075a7 */ /* 0x001064000800017f */
[----:B-1----:R-:W-:Y:S05]  /*9cd0*/  @!P0 NANOSLEEP.SYNCS 0x989680 ;  /* 0x009896800000895d */ /* 0x002fea0003900000 */
[----:B------:R-:W1:Y:S02]  /*9ce0*/  @!P0 SYNCS.PHASECHK.TRANS64 P0, [R6+URZ], R3 ;  /* 0x00000003060085a7 */ /* 0x000e64000800007f */
[----:B-1----:R-:W-:Y:S05]  /*9cf0*/  @!P0 BRA `(.L_x_193) ;  /* 0xfffffffc00f08947 */ /* 0x002fea000383ffff */
[----:B------:R-:W-:Y:S05]  /*9d00*/  BRA `(.L_x_228) ;  /* 0xfffffff0009c7947 */ /* 0x000fea000383ffff */
.L_x_194:
[----:B0-----:R0:W1:Y:S02]  /*9d10*/  SYNCS.PHASECHK.TRANS64.TRYWAIT P0, [R7+URZ], R4 ;  /* 0x00000004070075a7 */ /* 0x001064000800017f */
[----:B-1----:R-:W-:Y:S05]  /*9d20*/  @!P0 NANOSLEEP.SYNCS 0x989680 ;  /* 0x009896800000895d */ /* 0x002fea0003900000 */
[----:B------:R-:W1:Y:S02]  /*9d30*/  @!P0 SYNCS.PHASECHK.TRANS64 P0, [R7+URZ], R4 ;  /* 0x00000004070085a7 */ /* 0x000e64000800007f */
[----:B-1----:R-:W-:Y:S05]  /*9d40*/  @!P0 BRA `(.L_x_194) ;  /* 0xfffffffc00f08947 */ /* 0x002fea000383ffff */
[----:B------:R-:W-:Y:S05]  /*9d50*/  BRA `(.L_x_229) ;  /* 0xfffffff000ac7947 */ /* 0x000fea000383ffff */
.L_x_195:
[----:B0-----:R0:W1:Y:S02]  /*9d60*/  SYNCS.PHASECHK.TRANS64.TRYWAIT P0, [R6+URZ], R3 ;  /* 0x00000003060075a7 */ /* 0x001064000800017f */
[----:B-1----:R-:W-:Y:S05]  /*9d70*/  @!P0 NANOSLEEP.SYNCS 0x989680 ;  /* 0x009896800000895d */ /* 0x002fea0003900000 */
[----:B------:R-:W1:Y:S02]  /*9d80*/  @!P0 SYNCS.PHASECHK.TRANS64 P0, [R6+URZ], R3 ;  /* 0x00000003060085a7 */ /* 0x000e64000800007f */
[----:B-1----:R-:W-:Y:S05]  /*9d90*/  @!P0 BRA `(.L_x_195) ;  /* 0xfffffffc00f08947 */ /* 0x002fea000383ffff */
[----:B------:R-:W-:Y:S05]  /*9da0*/  BRA `(.L_x_230) ;  /* 0xfffffff000bc7947 */ /* 0x000fea000383ffff */
.L_x_196:
[----:B0-----:R0:W1:Y:S02]  /*9db0*/  SYNCS.PHASECHK.TRANS64.TRYWAIT P0, [R7+URZ], R4 ;  /* 0x00000004070075a7 */ /* 0x001064000800017f */
[----:B-1----:R-:W-:Y:S05]  /*9dc0*/  @!P0 NANOSLEEP.SYNCS 0x989680 ;  /* 0x009896800000895d */ /* 0x002fea0003900000 */
[----:B------:R-:W1:Y:S02]  /*9dd0*/  @!P0 SYNCS.PHASECHK.TRANS64 P0, [R7+URZ], R4 ;  /* 0x00000004070085a7 */ /* 0x000e64000800007f */
[----:B-1----:R-:W-:Y:S05]  /*9de0*/  @!P0 BRA `(.L_x_196) ;  /* 0xfffffffc00f08947 */ /* 0x002fea000383ffff */
[----:B------:R-:W-:Y:S05]  /*9df0*/  BRA `(.L_x_231) ;  /* 0xfffffff000cc7947 */ /* 0x000fea000383ffff */
.L_x_197:
[----:B0-----:R0:W1:Y:S02]  /*9e00*/  SYNCS.PHASECHK.TRANS64.TRYWAIT P0, [R6+URZ], R3 ;  /* 0x00000003060075a7 */ /* 0x001064000800017f */
[----:B-1----:R-:W-:Y:S05]  /*9e10*/  @!P0 NANOSLEEP.SYNCS 0x989680 ;  /* 0x009896800000895d */ /* 0x002fea0003900000 */
[----:B------:R-:W1:Y:S02]  /*9e20*/  @!P0 SYNCS.PHASECHK.TRANS64 P0, [R6+URZ], R3 ;  /* 0x00000003060085a7 */ /* 0x000e64000800007f */
[----:B-1----:R-:W-:Y:S05]  /*9e30*/  @!P0 BRA `(.L_x_197) ;  /* 0xfffffffc00f08947 */ /* 0x002fea000383ffff */
[----:B------:R-:W-:Y:S05]  /*9e40*/  BRA `(.L_x_232) ;  /* 0xfffffff000dc7947 */ /* 0x000fea000383ffff */
.L_x_198:
[----:B0-----:R0:W1:Y:S02]  /*9e50*/  SYNCS.PHASECHK.TRANS64.TRYWAIT P0, [R7+URZ], R4 ;  /* 0x00000004070075a7 */ /* 0x001064000800017f */
[----:B-1----:R-:W-:Y:S05]  /*9e60*/  @!P0 NANOSLEEP.SYNCS 0x989680 ;  /* 0x009896800000895d */ /* 0x002fea0003900000 */
[----:B------:R-:W1:Y:S02]  /*9e70*/  @!P0 SYNCS.PHASECHK.TRANS64 P0, [R7+URZ], R4 ;  /* 0x00000004070085a7 */ /* 0x000e64000800007f */
[----:B-1----:R-:W-:Y:S05]  /*9e80*/  @!P0 BRA `(.L_x_198) ;  /* 0xfffffffc00f08947 */ /* 0x002fea000383ffff */
[----:B------:R-:W-:Y:S05]  /*9e90*/  BRA `(.L_x_233) ;  /* 0xfffffff000ec7947 */ /* 0x000fea000383ffff */
.L_x_199:
[----:B0-----:R0:W1:Y:S02]  /*9ea0*/  SYNCS.PHASECHK.TRANS64.TRYWAIT P0, [R6+URZ], R3 ;  /* 0x00000003060075a7 */ /* 0x001064000800017f */
[----:B-1----:R-:W-:Y:S05]  /*9eb0*/  @!P0 NANOSLEEP.SYNCS 0x989680 ;  /* 0x009896800000895d */ /* 0x002fea0003900000 */
[----:B------:R-:W1:Y:S02]  /*9ec0*/  @!P0 SYNCS.PHASECHK.TRANS64 P0, [R6+URZ], R3 ;  /* 0x00000003060085a7 */ /* 0x000e64000800007f */
[----:B-1----:R-:W-:Y:S05]  /*9ed0*/  @!P0 BRA `(.L_x_199) ;  /* 0xfffffffc00f08947 */ /* 0x002fea000383ffff */
[----:B------:R-:W-:Y:S05]  /*9ee0*/  BRA `(.L_x_234) ;  /* 0xfffffff000fc7947 */ /* 0x000fea000383ffff */
.L_x_200:
[----:B0-----:R0:W1:Y:S02]  /*9ef0*/  SYNCS.PHASECHK.TRANS64.TRYWAIT P0, [R7+URZ], R4 ;  /* 0x00000004070075a7 */ /* 0x001064000800017f */
[----:B-1----:R-:W-:Y:S05]  /*9f00*/  @!P0 NANOSLEEP.SYNCS 0x989680 ;  /* 0x009896800000895d */ /* 0x002fea0003900000 */
[----:B------:R-:W1:Y:S02]  /*9f10*/  @!P0 SYNCS.PHASECHK.TRANS64 P0, [R7+URZ], R4 ;  /* 0x00000004070085a7 */ /* 0x000e64000800007f */
[----:B-1----:R-:W-:Y:S05]  /*9f20*/  @!P0 BRA `(.L_x_200) ;  /* 0xfffffffc00f08947 */ /* 0x002fea000383ffff */
[----:B------:R-:W-:Y:S05]  /*9f30*/  BRA `(.L_x_235) ;  /* 0xfffffff4000c7947 */ /* 0x000fea000383ffff */
.L_x_201:
[----:B0-----:R0:W1:Y:S02]  /*9f40*/  SYNCS.PHASECHK.TRANS64.TRYWAIT P0, [R6+URZ], R3 ;  /* 0x00000003060075a7 */ /* 0x001064000800017f */
[----:B-1----:R-:W-:Y:S05]  /*9f50*/  @!P0 NANOSLEEP.SYNCS 0x989680 ;  /* 0x009896800000895d */ /* 0x002fea0003900000 */
[----:B------:R-:W1:Y:S02]  /*9f60*/  @!P0 SYNCS.PHASECHK.TRANS64 P0, [R6+URZ], R3 ;  /* 0x00000003060085a7 */ /* 0x000e64000800007f */
[----:B-1----:R-:W-:Y:S05]  /*9f70*/  @!P0 BRA `(.L_x_201) ;  /* 0xfffffffc00f08947 */ /* 0x002fea000383ffff */
[----:B------:R-:W-:Y:S05]  /*9f80*/  BRA `(.L_x_236) ;  /* 0xfffffff4001c7947 */ /* 0x000fea000383ffff */
.L_x_202:
[----:B0-----:R0:W1:Y:S02]  /*9f90*/  SYNCS.PHASECHK.TRANS64.TRYWAIT P0, [R7+URZ], R4 ;  /* 0x00000004070075a7 */ /* 0x001064000800017f */
[----:B-1----:R-:W-:Y:S05]  /*9fa0*/  @!P0 NANOSLEEP.SYNCS 0x989680 ;  /* 0x009896800000895d */ /* 0x002fea0003900000 */
[----:B------:R-:W1:Y:S02]  /*9fb0*/  @!P0 SYNCS.PHASECHK.TRANS64 P0, [R7+URZ], R4 ;  /* 0x00000004070085a7 */ /* 0x000e64000800007f */
[----:B-1----:R-:W-:Y:S05]  /*9fc0*/  @!P0 BRA `(.L_x_202) ;  /* 0xfffffffc00f08947 */ /* 0x002fea000383ffff */
[----:B------:R-:W-:Y:S05]  /*9fd0*/  BRA `(.L_x_237) ;  /* 0xfffffff4002c7947 */ /* 0x000fea000383ffff */
.L_x_203:
[----:B0-----:R0:W1:Y:S02]  /*9fe0*/  SYNCS.PHASECHK.TRANS64.TRYWAIT P0, [R6+URZ], R3 ;  /* 0x00000003060075a7 */ /* 0x001064000800017f */
[----:B-1----:R-:W-:Y:S05]  /*9ff0*/  @!P0 NANOSLEEP.SYNCS 0x989680 ;  /* 0x009896800000895d */ /* 0x002fea0003900000 */
[----:B------:R-:W1:Y:S02]  /*a000*/  @!P0 SYNCS.PHASECHK.TRANS64 P0, [R6+URZ], R3 ;  /* 0x00000003060085a7 */ /* 0x000e64000800007f */
[----:B-1----:R-:W-:Y:S05]  /*a010*/  @!P0 BRA `(.L_x_203) ;  /* 0xfffffffc00f08947 */ /* 0x002fea000383ffff */
[----:B------:R-:W-:Y:S05]  /*a020*/  BRA `(.L_x_238) ;  /* 0xfffffff4003c7947 */ /* 0x000fea000383ffff */
.L_x_204:
[----:B-1----:R1:W2:Y:S02]  /*a030*/  SYNCS.PHASECHK.TRANS64.TRYWAIT P0, [R7+URZ], R4 ;  /* 0x00000004070075a7 */ /* 0x0022a4000800017f */
[----:B--2---:R-:W-:Y:S05]  /*a040*/  @!P0 NANOSLEEP.SYNCS 0x989680 ;  /* 0x009896800000895d */ /* 0x004fea0003900000 */
[----:B------:R-:W2:Y:S02]  /*a050*/  @!P0 SYNCS.PHASECHK.TRANS64 P0, [R7+URZ], R4 ;  /* 0x00000004070085a7 */ /* 0x000ea4000800007f */
[----:B--2---:R-:W-:Y:S05]  /*a060*/  @!P0 BRA `(.L_x_204) ;  /* 0xfffffffc00f08947 */ /* 0x004fea000383ffff */
[----:B------:R-:W-:Y:S05]  /*a070*/  BRA `(.L_x_239) ;  /* 0xfffffff400447947 */ /* 0x000fea000383ffff */
.L_x_240:
[----:B------:R-:W-:-:S00]  /*a080*/  BRA `(.L_x_240) ;  /* 0xfffffffc00fc7947 */ /* 0x000fc0000383ffff */
[----:B------:R-:W-:-:S00]  /*a090*/  NOP ;  /* 0x0000000000007918 */ /* 0x000fc00000000000 */
        /* <DEDUP_REMOVED lines=14> */
.L_x_241:


//--------------------- .nv.global.init           --------------------------
	.section	.nv.global.init,"aw",@progbits
.nv.global.init:
	.type		$str$22,@object
	.size		$str$22,($str$23 - $str$22)
$str$22:
        /*0000*/ 	.byte	0x6b, 0x5f, 0x74, 0x69, 0x6c, 0x65, 0x5f, 0x63, 0x6f, 0x75, 0x6e, 0x74, 0x20, 0x3e, 0x3d, 0x20
        /*0010*/ 	.byte	0x31, 0x00
	.type		$str$23,@object
	.size		$str$23,(__unnamed_1 - $str$23)
$str$23:
        /*0012*/ 	.byte	0x2f, 0x74, 0x6d, 0x70, 0x2f, 0x63, 0x75, 0x74, 0x6c, 0x61, 0x73, 0x73, 0x5f, 0x73, 0x77, 0x65
        /*0022*/ 	.byte	0x65, 0x70, 0x5f, 0x73, 0x72, 0x63, 0x2f, 0x69, 0x6e, 0x63, 0x6c, 0x75, 0x64, 0x65, 0x2f, 0x63
        /*0032*/ 	.byte	0x75, 0x74, 0x6c, 0x61, 0x73, 0x73, 0x2f, 0x67, 0x65, 0x6d, 0x6d, 0x2f, 0x63, 0x6f, 0x6c, 0x6c
        /*0042*/ 	.byte	0x65, 0x63, 0x74, 0x69, 0x76, 0x65, 0x2f, 0x73, 0x6d, 0x39, 0x30, 0x5f, 0x6d, 0x6d, 0x61, 0x5f
        /*0052*/ 	.byte	0x74, 0x6d, 0x61, 0x5f, 0x67, 0x6d, 0x6d, 0x61, 0x5f, 0x73, 0x73, 0x5f, 0x77, 0x61, 0x72, 0x70
        /*0062*/ 	.byte	0x73, 0x70, 0x65, 0x63, 0x69, 0x61, 0x6c, 0x69, 0x7a, 0x65, 0x64, 0x2e, 0x68, 0x70, 0x70, 0x00
	.type		__unnamed_1,@object
	.size		__unnamed_1,(.L_0 - __unnamed_1)
__unnamed_1:
        /*0072*/ 	.byte	0x76, 0x6f, 0x69, 0x64, 0x20, 0x63, 0x75, 0x74, 0x6c, 0x61, 0x73, 0x73, 0x3a, 0x3a, 0x67, 0x65
        /* <DEDUP_REMOVED lines=180> */
        /*0bc2*/ 	.byte	0x74, 0x79, 0x5d, 0x00
.L_0:


//--------------------- .nv.shared._ZN7cutlass13device_kernelINS_4gemm6kernel13GemmUniversalIN4cute5tupleIJiiiiEEENS1_10collective13CollectiveMmaINS1_34MainloopSm90TmaGmmaWarpSpecializedILi28ENS5_IJNS4_1CILi1EEESB_SB_EEENS1_35KernelTmaWarpSpecializedCooperativeEEENS5_IJNSA_ILi192EEENSA_ILi64EEENSA_ILi16EEEEEENS_10bfloat16_tENS5_IJlSB_lEEESJ_SK_NS4_8TiledMMAINS4_8MMA_AtomIJNS4_4SM904GMMA27MMA_64x64x16_F32BF16BF16_SSILNSO_5MajorE0ELSQ_0ELNSO_7ScaleInE1ELSR_1EEEEEENS4_6LayoutINS5_IJNSA_ILi2EEESB_SB_EEENS5_IJSB_NSA_ILi0EEESX_EEEEENS5_IJNS4_10UnderscoreES10_S10_EEEEENS4_13SM90_TMA_LOADENS4_14ComposedLayoutINS4_7SwizzleILi1ELi4ELi3EEENS4_18smem_ptr_flag_bitsILi16EEENSU_INS5_IJNSA_ILi8EEESH_EEENS5_IJSH_SB_EEEEEEEvNS4_8identityES13_S1D_vS1E_EENS_8epilogue10collective6detail29Sm90TmaWarpSpecializedAdapterINS1H_15DefaultEpilogueISJ_SK_SK_NS1G_6thread17LinearCombinationISJ_Li1EffLNS1L_9ScaleType4KindE0ELNS_15FloatRoundStyleE2ESJ_EENS1_15EpilogueDefaultEEEEEvvEEEEvNT_6ParamsE --------------------------
	.section	.nv.shared._ZN7cutlass13device_kernelINS_4gemm6kernel13GemmUniversalIN4cute5tupleIJiiiiEEENS1_10collective13CollectiveMmaINS1_34MainloopSm90TmaGmmaWarpSpecializedILi28ENS5_IJNS4_1CILi1EEESB_SB_EEENS1_35KernelTmaWarpSpecializedCooperativeEEENS5_IJNSA_ILi192EEENSA_ILi64EEENSA_ILi16EEEEEENS_10bfloat16_tENS5_IJlSB_lEEESJ_SK_NS4_8TiledMMAINS4_8MMA_AtomIJNS4_4SM904GMMA27MMA_64x64x16_F32BF16BF16_SSILNSO_5MajorE0ELSQ_0ELNSO_7ScaleInE1ELSR_1EEEEEENS4_6LayoutINS5_IJNSA_ILi2EEESB_SB_EEENS5_IJSB_NSA_ILi0EEESX_EEEEENS5_IJNS4_10UnderscoreES10_S10_EEEEENS4_13SM90_TMA_LOADENS4_14ComposedLayoutINS4_7SwizzleILi1ELi4ELi3EEENS4_18smem_ptr_flag_bitsILi16EEENSU_INS5_IJNSA_ILi8EEESH_EEENS5_IJSH_SB_EEEEEEEvNS4_8identityES13_S1D_vS1E_EENS_8epilogue10collective6detail29Sm90TmaWarpSpecializedAdapterINS1H_15DefaultEpilogueISJ_SK_SK_NS1G_6thread17LinearCombinationISJ_Li1EffLNS1L_9ScaleType4KindE0ELNS_15FloatRoundStyleE2ESJ_EENS1_15EpilogueDefaultEEEEEvvEEEEvNT_6ParamsE,"aw",@nobits
	.sectionflags	@""
	.align	16
	.zero		1024


//--------------------- .nv.shared.reserved.0     --------------------------
	.section	.nv.shared.reserved.0,"aw",@nobits
	.weak		__nv_reservedSMEM_offset_0_alias
	.size		__nv_reservedSMEM_offset_0_alias, 0, 0
	.other		__nv_reservedSMEM_offset_0_alias,@"STO_CUDA_RESERVED_SHARED STV_DEFAULT"
__nv_reservedSMEM_offset_0_alias:
	.zero		0


//--------------------- .nv.global                --------------------------
	.section	.nv.global,"aw",@nobits
.nv.global:
	.type		_ZN40_INTERNAL_8f45be47_4_k_cu_b9d1acd8_140674cute1_E,@object
	.size		_ZN40_INTERNAL_8f45be47_4_k_cu_b9d1acd8_140674cute1_E,(_ZN40_INTERNAL_8f45be47_4_k_cu_b9d1acd8_140674cuda3std3__45__cpo6cbeginE - _ZN40_INTERNAL_8f45be47_4_k_cu_b9d1acd8_140674cute1_E)
_ZN40_INTERNAL_8f45be47_4_k_cu_b9d1acd8_140674cute1_E:
	.zero		1
	.type		_ZN40_INTERNAL_8f45be47_4_k_cu_b9d1acd8_140674cuda3std3__45__cpo6cbeginE,@object
	.size		_ZN40_INTERNAL_8f45be47_4_k_cu_b9d1acd8_140674cuda3std3__45__cpo6cbeginE,(_ZN40_INTERNAL_8f45be47_4_k_cu_b9d1acd8_140674cuda3std3__48in_placeE - _ZN40_INTERNAL_8f45be47_4_k_cu_b9d1acd8_140674cuda3std3__45__cpo6cbeginE)
_ZN40_INTERNAL_8f45be47_4_k_cu_b9d1acd8_140674cuda3std3__45__cpo6cbeginE:
	.zero		1
	.type		_ZN40_INTERNAL_8f45be47_4_k_cu_b9d1acd8_140674cuda3std3__48in_placeE,@object
	.size		_ZN40_INTERNAL_8f45be47_4_k_cu_b9d1acd8_140674cuda3std3__48in_placeE,(_ZN40_INTERNAL_8f45be47_4_k_cu_b9d1acd8_140674cuda3std6ranges3__45__cpo9iter_moveE - _ZN40_INTERNAL_8f45be47_4_k_cu_b9d1acd8_140674cuda3std3__48in_placeE)
_ZN40_INTERNAL_8f45be47_4_k_cu_b9d1acd8_140674cuda3std3__48in_placeE:
	.zero		1
	.type		_ZN40_INTERNAL_8f45be47_4_k_cu_b9d1acd8_140674cuda3std6ranges3__45__cpo9iter_moveE,@object
	.size		_ZN40_INTERNAL_8f45be47_4_k_cu_b9d1acd8_140674cuda3std6ranges3__45__cpo9iter_moveE,(_ZN40_INTERNAL_8f45be47_4_k_cu_b9d1acd8_140674cuda3std3__45__cpo5beginE - _ZN40_INTERNAL_8f45be47_4_k_cu_b9d1acd8_140674cuda3std6ranges3__45__cpo9iter_moveE)
_ZN40_INTERNAL_8f45be47_4_k_cu_b9d1acd8_140674cuda3std6ranges3__45__cpo9iter_moveE:
	.zero		1
	.type		_ZN40_INTERNAL_8f45be47_4_k_cu_b9d1acd8_140674cuda3std3__45__cpo5beginE,@object
	.size		_ZN40_INTERNAL_8f45be47_4_k_cu_b9d1acd8_140674cuda3std3__45__cpo5beginE,(_ZN40_INTERNAL_8f45be47_4_k_cu_b9d1acd8_140674cuda3std3__442_GLOBAL__N__8f45be47_4_k_cu_b9d1acd8_140676ignoreE - _ZN40_INTERNAL_8f45be47_4_k_cu_b9d1acd8_140674cuda3std3__45__cpo5beginE)
_ZN40_INTERNAL_8f45be47_4_k_cu_b9d1acd8_140674cuda3std3__45__cpo5beginE:
	.zero		1
	.type		_ZN40_INTERNAL_8f45be47_4_k_cu_b9d1acd8_140674cuda3std3__442_GLOBAL__N__8f45be47_4_k_cu_b9d1acd8_140676ignoreE,@object
	.size		_ZN40_INTERNAL_8f45be47_4_k_cu_b9d1acd8_140674cuda3std3__442_GLOBAL__N__8f45be47_4_k_cu_b9d1acd8_140676ignoreE,(_ZN40_INTERNAL_8f45be47_4_k_cu_b9d1acd8_140674cute7productE - _ZN40_INTERNAL_8f45be47_4_k_cu_b9d1acd8_140674cuda3std3__442_GLOBAL__N__8f45be47_4_k_cu_b9d1acd8_140676ignoreE)
_ZN40_INTERNAL_8f45be47_4_k_cu_b9d1acd8_140674cuda3std3__442_GLOBAL__N__8f45be47_4_k_cu_b9d1acd8_140676ignoreE:
	.zero		1
	.type		_ZN40_INTERNAL_8f45be47_4_k_cu_b9d1acd8_140674cute7productE,@object
	.size		_ZN40_INTERNAL_8f45be47_4_k_cu_b9d1acd8_140674cute7productE,(_ZN40_INTERNAL_8f45be47_4_k_cu_b9d1acd8_140674cuda3std3__45__cpo3endE - _ZN40_INTERNAL_8f45be47_4_k_cu_b9d1acd8_140674cute7productE)
_ZN40_INTERNAL_8f45be47_4_k_cu_b9d1acd8_140674cute7productE:
	.zero		1
	.type		_ZN40_INTERNAL_8f45be47_4_k_cu_b9d1acd8_140674cuda3std3__45__cpo3endE,@object
	.size		_ZN40_INTERNAL_8f45be47_4_k_cu_b9d1acd8_140674cuda3std3__45__cpo3endE,(_ZN40_INTERNAL_8f45be47_4_k_cu_b9d1acd8_140674cuda3std3__419piecewise_constructE - _ZN40_INTERNAL_8f45be47_4_k_cu_b9d1acd8_140674cuda3std3__45__cpo3endE)
_ZN40_INTERNAL_8f45be47_4_k_cu_b9d1acd8_140674cuda3std3__45__cpo3endE:
	.zero		1
	.type		_ZN40_INTERNAL_8f45be47_4_k_cu_b9d1acd8_140674cuda3std3__419piecewise_constructE,@object
	.size		_ZN40_INTERNAL_8f45be47_4_k_cu_b9d1acd8_140674cuda3std3__419piecewise_constructE,(_ZN40_INTERNAL_8f45be47_4_k_cu_b9d1acd8_140674cuda3std3__45__cpo4cendE - _ZN40_INTERNAL_8f45be47_4_k_cu_b9d1acd8_140674cuda3std3__419piecewise_constructE)
_ZN40_INTERNAL_8f45be47_4_k_cu_b9d1acd8_140674cuda3std3__419piecewise_constructE:
	.zero		1
	.type		_ZN40_INTERNAL_8f45be47_4_k_cu_b9d1acd8_140674cuda3std3__45__cpo4cendE,@object
	.size		_ZN40_INTERNAL_8f45be47_4_k_cu_b9d1acd8_140674cuda3std3__45__cpo4cendE,(_ZN40_INTERNAL_8f45be47_4_k_cu_b9d1acd8_140674cuda3std6ranges3__45__cpo4swapE - _ZN40_INTERNAL_8f45be47_4_k_cu_b9d1acd8_140674cuda3std3__45__cpo4cendE)
_ZN40_INTERNAL_8f45be47_4_k_cu_b9d1acd8_140674cuda3std3__45__cpo4cendE:
	.zero		1
	.type		_ZN40_INTERNAL_8f45be47_4_k_cu_b9d1acd8_140674cuda3std6ranges3__45__cpo4swapE,@object
	.size		_ZN40_INTERNAL_8f45be47_4_k_cu_b9d1acd8_140674cuda3std6ranges3__45__cpo4swapE,(.L_8 - _ZN40_INTERNAL_8f45be47_4_k_cu_b9d1acd8_140674cuda3std6ranges3__45__cpo4swapE)
_ZN40_INTERNAL_8f45be47_4_k_cu_b9d1acd8_140674cuda3std6ranges3__45__cpo4swapE:
	.zero		1
.L_8:


//--------------------- .nv.constant0._ZN7cutlass13device_kernelINS_4gemm6kernel13GemmUniversalIN4cute5tupleIJiiiiEEENS1_10collective13CollectiveMmaINS1_34MainloopSm90TmaGmmaWarpSpecializedILi28ENS5_IJNS4_1CILi1EEESB_SB_EEENS1_35KernelTmaWarpSpecializedCooperativeEEENS5_IJNSA_ILi192EEENSA_ILi64EEENSA_ILi16EEEEEENS_10bfloat16_tENS5_IJlSB_lEEESJ_SK_NS4_8TiledMMAINS4_8MMA_AtomIJNS4_4SM904GMMA27MMA_64x64x16_F32BF16BF16_SSILNSO_5MajorE0ELSQ_0ELNSO_7ScaleInE1ELSR_1EEEEEENS4_6LayoutINS5_IJNSA_ILi2EEESB_SB_EEENS5_IJSB_NSA_ILi0EEESX_EEEEENS5_IJNS4_10UnderscoreES10_S10_EEEEENS4_13SM90_TMA_LOADENS4_14ComposedLayoutINS4_7SwizzleILi1ELi4ELi3EEENS4_18smem_ptr_flag_bitsILi16EEENSU_INS5_IJNSA_ILi8EEESH_EEENS5_IJSH_SB_EEEEEEEvNS4_8identityES13_S1D_vS1E_EENS_8epilogue10collective6detail29Sm90TmaWarpSpecializedAdapterINS1H_15DefaultEpilogueISJ_SK_SK_NS1G_6thread17LinearCombinationISJ_Li1EffLNS1L_9ScaleType4KindE0ELNS_15FloatRoundStyleE2ESJ_EENS1_15EpilogueDefaultEEEEEvvEEEEvNT_6ParamsE --------------------------
	.section	.nv.constant0._ZN7cutlass13device_kernelINS_4gemm6kernel13GemmUniversalIN4cute5tupleIJiiiiEEENS1_10collective13CollectiveMmaINS1_34MainloopSm90TmaGmmaWarpSpecializedILi28ENS5_IJNS4_1CILi1EEESB_SB_EEENS1_35KernelTmaWarpSpecializedCooperativeEEENS5_IJNSA_ILi192EEENSA_ILi64EEENSA_ILi16EEEEEENS_10bfloat16_tENS5_IJlSB_lEEESJ_SK_NS4_8TiledMMAINS4_8MMA_AtomIJNS4_4SM904GMMA27MMA_64x64x16_F32BF16BF16_SSILNSO_5MajorE0ELSQ_0ELNSO_7ScaleInE1ELSR_1EEEEEENS4_6LayoutINS5_IJNSA_ILi2EEESB_SB_EEENS5_IJSB_NSA_ILi0EEESX_EEEEENS5_IJNS4_10UnderscoreES10_S10_EEEEENS4_13SM90_TMA_LOADENS4_14ComposedLayoutINS4_7SwizzleILi1ELi4ELi3EEENS4_18smem_ptr_flag_bitsILi16EEENSU_INS5_IJNSA_ILi8EEESH_EEENS5_IJSH_SB_EEEEEEEvNS4_8identityES13_S1D_vS1E_EENS_8epilogue10collective6detail29Sm90TmaWarpSpecializedAdapterINS1H_15DefaultEpilogueISJ_SK_SK_NS1G_6thread17LinearCombinationISJ_Li1EffLNS1L_9ScaleType4KindE0ELNS_15FloatRoundStyleE2ESJ_EENS1_15EpilogueDefaultEEEEEvvEEEEvNT_6ParamsE,"a",@progbits
	.sectionflags	@""
	.align	4
.nv.constant0._ZN7cutlass13device_kernelINS_4gemm6kernel13GemmUniversalIN4cute5tupleIJiiiiEEENS1_10collective13CollectiveMmaINS1_34MainloopSm90TmaGmmaWarpSpecializedILi28ENS5_IJNS4_1CILi1EEESB_SB_EEENS1_35KernelTmaWarpSpecializedCooperativeEEENS5_IJNSA_ILi192EEENSA_ILi64EEENSA_ILi16EEEEEENS_10bfloat16_tENS5_IJlSB_lEEESJ_SK_NS4_8TiledMMAINS4_8MMA_AtomIJNS4_4SM904GMMA27MMA_64x64x16_F32BF16BF16_SSILNSO_5MajorE0ELSQ_0ELNSO_7ScaleInE1ELSR_1EEEEEENS4_6LayoutINS5_IJNSA_ILi2EEESB_SB_EEENS5_IJSB_NSA_ILi0EEESX_EEEEENS5_IJNS4_10UnderscoreES10_S10_EEEEENS4_13SM90_TMA_LOADENS4_14ComposedLayoutINS4_7SwizzleILi1ELi4ELi3EEENS4_18smem_ptr_flag_bitsILi16EEENSU_INS5_IJNSA_ILi8EEESH_EEENS5_IJSH_SB_EEEEEEEvNS4_8identityES13_S1D_vS1E_EENS_8epilogue10collective6detail29Sm90TmaWarpSpecializedAdapterINS1H_15DefaultEpilogueISJ_SK_SK_NS1G_6thread17LinearCombinationISJ_Li1EffLNS1L_9ScaleType4KindE0ELNS_15FloatRoundStyleE2ESJ_EENS1_15EpilogueDefaultEEEEEvvEEEEvNT_6ParamsE:
	.zero		1664


//--------------------- SYMBOLS --------------------------

	.type		.nv.reservedSmem.offset0,@object
	.size		.nv.reservedSmem.offset0,0x4
	.type		__assertfail,@function
